//
// Generated by NVIDIA NVVM Compiler
//
// Compiler Build ID: CL-36424714
// Cuda compilation tools, release 13.0, V13.0.88
// Based on NVVM 20.0.0
//

.version 9.0
.target sm_100
.address_size 64

	// .globl	gather
.extern .func __assertfail
(
	.param .b64 __assertfail_param_0,
	.param .b64 __assertfail_param_1,
	.param .b32 __assertfail_param_2,
	.param .b64 __assertfail_param_3,
	.param .b64 __assertfail_param_4
)
;
.global .align 1 .b8 __unnamed_1[42] = {118, 111, 105, 100, 32, 95, 49, 100, 95, 116, 111, 95, 110, 100, 40, 105, 110, 116, 44, 32, 105, 110, 116, 44, 32, 105, 110, 116, 32, 42, 44, 32, 105, 110, 116, 44, 32, 105, 110, 116, 41};
.global .align 1 .b8 $str$1[27] = {47, 116, 109, 112, 47, 115, 97, 115, 115, 95, 99, 117, 95, 99, 111, 53, 103, 102, 118, 103, 110, 47, 107, 46, 99, 117};
.global .align 1 .b8 $str$2[19] = {110, 100, 91, 100, 105, 109, 93, 32, 60, 32, 100, 105, 97, 109, 101, 116, 101, 114};

.visible .entry gather(
	.param .u64 .ptr .align 1 gather_param_0,
	.param .u64 .ptr .align 1 gather_param_1,
	.param .u32 gather_param_2,
	.param .u64 .ptr .align 1 gather_param_3,
	.param .u32 gather_param_4,
	.param .u32 gather_param_5,
	.param .u64 .ptr .align 1 gather_param_6
)
{
	.reg .pred 	%p<8>;
	.reg .b32 	%r<49>;
	.reg .b32 	%f<48>;
	.reg .b64 	%rd<35>;

	ld.param.u64 	%rd6, [gather_param_1];
	ld.param.u32 	%r20, [gather_param_2];
	ld.param.u32 	%r21, [gather_param_4];
	ld.param.u32 	%r22, [gather_param_5];
	ld.param.u64 	%rd8, [gather_param_6];
	shl.b32 	%r1, %r22, 1;
	mul.lo.s32 	%r2, %r1, %r1;
	mov.u32 	%r47, %ctaid.z;
	setp.ge.s32 	%p1, %r47, %r20;
	@%p1 bra 	$L__BB0_12;
	cvta.to.global.u64 	%rd1, %rd8;
	add.s32 	%r23, %r22, %r21;
	shl.b32 	%r4, %r23, 1;
	shl.b32 	%r24, %r21, 1;
	cvt.rn.f32.s32 	%f1, %r24;
	mov.u32 	%r25, %tid.x;
	mov.u32 	%r26, %ntid.x;
	mov.u32 	%r27, %ctaid.x;
	mad.lo.s32 	%r5, %r26, %r27, %r25;
	mov.u32 	%r28, %nctaid.x;
	mul.lo.s32 	%r6, %r26, %r28;
	cvta.to.global.u64 	%rd2, %rd6;
	mov.u64 	%rd25, $str$2;
	mov.u64 	%rd27, $str$1;
$L__BB0_2:
	mul.lo.s32 	%r29, %r2, %r1;
	setp.ge.s32 	%p2, %r5, %r29;
	@%p2 bra 	$L__BB0_11;
	ld.param.u64 	%rd34, [gather_param_3];
	ld.param.u64 	%rd33, [gather_param_0];
	mul.lo.s32 	%r30, %r47, 3;
	cvta.to.global.u64 	%rd9, %rd34;
	mul.wide.s32 	%rd10, %r30, 4;
	add.s64 	%rd3, %rd9, %rd10;
	ld.global.f32 	%f2, [%rd3];
	ld.global.f32 	%f3, [%rd3+4];
	ld.global.f32 	%f4, [%rd3+8];
	mul.f32 	%f5, %f4, %f1;
	cvt.rmi.f32.f32 	%f6, %f5;
	cvt.rzi.s32.f32 	%r31, %f6;
	mul.f32 	%f7, %f3, %f1;
	cvt.rmi.f32.f32 	%f8, %f7;
	cvt.rzi.s32.f32 	%r32, %f8;
	mul.f32 	%f9, %f2, %f1;
	cvt.rmi.f32.f32 	%f10, %f9;
	cvt.rzi.s32.f32 	%r33, %f10;
	cvta.to.global.u64 	%rd11, %rd33;
	mul.wide.s32 	%rd12, %r47, 8;
	add.s64 	%rd4, %rd11, %rd12;
	sub.s32 	%r8, %r33, %r22;
	sub.s32 	%r9, %r32, %r22;
	sub.s32 	%r10, %r31, %r22;
	add.s32 	%r11, %r33, %r21;
	add.s32 	%r12, %r32, %r21;
	add.s32 	%r13, %r31, %r21;
	mov.u32 	%r48, %r5;
$L__BB0_4:
	div.s32 	%r15, %r48, %r2;
	setp.lt.s32 	%p3, %r15, %r1;
	@%p3 bra 	$L__BB0_6;
	mov.u64 	%rd13, $str$2;
	cvta.global.u64 	%rd14, %rd13;
	mov.u64 	%rd15, $str$1;
	cvta.global.u64 	%rd16, %rd15;
	mov.u64 	%rd17, __unnamed_1;
	cvta.global.u64 	%rd18, %rd17;
	{ // callseq 0, 0
	.param .b64 param0;
	st.param.b64 	[param0], %rd14;
	.param .b64 param1;
	st.param.b64 	[param1], %rd16;
	.param .b32 param2;
	st.param.b32 	[param2], 22;
	.param .b64 param3;
	st.param.b64 	[param3], %rd18;
	.param .b64 param4;
	st.param.b64 	[param4], 1;
	call.uni 
	__assertfail, 
	(
	param0, 
	param1, 
	param2, 
	param3, 
	param4
	);
	} // callseq 0
$L__BB0_6:
	rem.s32 	%r16, %r48, %r2;
	div.s32 	%r17, %r16, %r1;
	setp.lt.s32 	%p4, %r17, %r1;
	@%p4 bra 	$L__BB0_8;
	mov.u64 	%rd19, $str$2;
	cvta.global.u64 	%rd20, %rd19;
	mov.u64 	%rd21, $str$1;
	cvta.global.u64 	%rd22, %rd21;
	mov.u64 	%rd23, __unnamed_1;
	cvta.global.u64 	%rd24, %rd23;
	{ // callseq 1, 0
	.param .b64 param0;
	st.param.b64 	[param0], %rd20;
	.param .b64 param1;
	st.param.b64 	[param1], %rd22;
	.param .b32 param2;
	st.param.b32 	[param2], 22;
	.param .b64 param3;
	st.param.b64 	[param3], %rd24;
	.param .b64 param4;
	st.param.b64 	[param4], 1;
	call.uni 
	__assertfail, 
	(
	param0, 
	param1, 
	param2, 
	param3, 
	param4
	);
	} // callseq 1
$L__BB0_8:
	setp.gt.s32 	%p5, %r22, -1;
	@%p5 bra 	$L__BB0_10;
	cvta.global.u64 	%rd26, %rd25;
	cvta.global.u64 	%rd28, %rd27;
	mov.u64 	%rd29, __unnamed_1;
	cvta.global.u64 	%rd30, %rd29;
	{ // callseq 2, 0
	.param .b64 param0;
	st.param.b64 	[param0], %rd26;
	.param .b64 param1;
	st.param.b64 	[param1], %rd28;
	.param .b32 param2;
	st.param.b32 	[param2], 22;
	.param .b64 param3;
	st.param.b64 	[param3], %rd30;
	.param .b64 param4;
	st.param.b64 	[param4], 1;
	call.uni 
	__assertfail, 
	(
	param0, 
	param1, 
	param2, 
	param3, 
	param4
	);
	} // callseq 2
$L__BB0_10:
	rem.s32 	%r34, %r16, %r1;
	add.s32 	%r35, %r8, %r15;
	cvt.rn.f32.s32 	%f11, %r35;
	div.rn.f32 	%f12, %f11, %f1;
	ld.global.f32 	%f13, [%rd3];
	sub.f32 	%f14, %f12, %f13;
	fma.rn.f32 	%f15, %f14, %f14, 0f00000000;
	add.s32 	%r36, %r9, %r17;
	cvt.rn.f32.s32 	%f16, %r36;
	div.rn.f32 	%f17, %f16, %f1;
	ld.global.f32 	%f18, [%rd3+4];
	sub.f32 	%f19, %f17, %f18;
	fma.rn.f32 	%f20, %f19, %f19, %f15;
	add.s32 	%r37, %r10, %r34;
	cvt.rn.f32.s32 	%f21, %r37;
	div.rn.f32 	%f22, %f21, %f1;
	ld.global.f32 	%f23, [%rd3+8];
	sub.f32 	%f24, %f22, %f23;
	fma.rn.f32 	%f25, %f24, %f24, %f20;
	ld.global.f32 	%f26, [%rd1];
	ld.global.f32 	%f27, [%rd1+4];
	mul.f32 	%f28, %f25, %f27;
	fma.rn.f32 	%f29, %f28, 0f3BBB989D, 0f3F000000;
	cvt.sat.f32.f32 	%f30, %f29;
	mov.f32 	%f31, 0f4B400001;
	mov.f32 	%f32, 0f437C0000;
	fma.rm.f32 	%f33, %f30, %f32, %f31;
	add.f32 	%f34, %f33, 0fCB40007F;
	neg.f32 	%f35, %f34;
	fma.rn.f32 	%f36, %f28, 0f3FB8AA3B, %f35;
	fma.rn.f32 	%f37, %f28, 0f32A57060, %f36;
	mov.b32 	%r38, %f33;
	shl.b32 	%r39, %r38, 23;
	mov.b32 	%f38, %r39;
	ex2.approx.ftz.f32 	%f39, %f37;
	mul.f32 	%f40, %f39, %f38;
	mul.f32 	%f41, %f26, %f40;
	add.s32 	%r40, %r11, %r15;
	add.s32 	%r41, %r12, %r17;
	mad.lo.s32 	%r42, %r40, %r4, %r41;
	add.s32 	%r43, %r13, %r34;
	mad.lo.s32 	%r44, %r42, %r4, %r43;
	mul.wide.s32 	%rd31, %r44, 8;
	add.s64 	%rd32, %rd2, %rd31;
	ld.global.f32 	%f42, [%rd32];
	mul.f32 	%f43, %f42, %f41;
	atom.global.add.f32 	%f44, [%rd4], %f43;
	ld.global.f32 	%f45, [%rd32+4];
	mul.f32 	%f46, %f41, %f45;
	atom.global.add.f32 	%f47, [%rd4+4], %f46;
	add.s32 	%r48, %r48, %r6;
	mul.lo.s32 	%r45, %r2, %r1;
	setp.lt.s32 	%p6, %r48, %r45;
	@%p6 bra 	$L__BB0_4;
$L__BB0_11:
	mov.u32 	%r46, %nctaid.z;
	add.s32 	%r47, %r47, %r46;
	setp.lt.s32 	%p7, %r47, %r20;
	@%p7 bra 	$L__BB0_2;
$L__BB0_12:
	ret;

}
	// .globl	scatter
.visible .entry scatter(
	.param .u64 .ptr .align 1 scatter_param_0,
	.param .u64 .ptr .align 1 scatter_param_1,
	.param .u32 scatter_param_2,
	.param .u64 .ptr .align 1 scatter_param_3,
	.param .u32 scatter_param_4,
	.param .u32 scatter_param_5,
	.param .u64 .ptr .align 1 scatter_param_6
)
{
	.reg .pred 	%p<8>;
	.reg .b32 	%r<49>;
	.reg .b32 	%f<48>;
	.reg .b64 	%rd<35>;

	ld.param.u64 	%rd5, [scatter_param_0];
	ld.param.u32 	%r20, [scatter_param_2];
	ld.param.u32 	%r21, [scatter_param_4];
	ld.param.u32 	%r22, [scatter_param_5];
	ld.param.u64 	%rd8, [scatter_param_6];
	shl.b32 	%r1, %r22, 1;
	mul.lo.s32 	%r2, %r1, %r1;
	mov.u32 	%r47, %ctaid.z;
	setp.ge.s32 	%p1, %r47, %r20;
	@%p1 bra 	$L__BB1_12;
	cvta.to.global.u64 	%rd1, %rd8;
	add.s32 	%r23, %r22, %r21;
	shl.b32 	%r4, %r23, 1;
	shl.b32 	%r24, %r21, 1;
	cvt.rn.f32.s32 	%f1, %r24;
	mov.u32 	%r25, %tid.x;
	mov.u32 	%r26, %ntid.x;
	mov.u32 	%r27, %ctaid.x;
	mad.lo.s32 	%r5, %r26, %r27, %r25;
	mov.u32 	%r28, %nctaid.x;
	mul.lo.s32 	%r6, %r26, %r28;
	cvta.to.global.u64 	%rd2, %rd5;
	mov.u64 	%rd25, $str$2;
	mov.u64 	%rd27, $str$1;
$L__BB1_2:
	mul.lo.s32 	%r29, %r2, %r1;
	setp.ge.s32 	%p2, %r5, %r29;
	@%p2 bra 	$L__BB1_11;
	ld.param.u64 	%rd34, [scatter_param_3];
	ld.param.u64 	%rd33, [scatter_param_1];
	mul.lo.s32 	%r30, %r47, 3;
	cvta.to.global.u64 	%rd9, %rd34;
	mul.wide.s32 	%rd10, %r30, 4;
	add.s64 	%rd3, %rd9, %rd10;
	ld.global.f32 	%f2, [%rd3];
	ld.global.f32 	%f3, [%rd3+4];
	ld.global.f32 	%f4, [%rd3+8];
	mul.f32 	%f5, %f4, %f1;
	cvt.rmi.f32.f32 	%f6, %f5;
	cvt.rzi.s32.f32 	%r31, %f6;
	mul.f32 	%f7, %f3, %f1;
	cvt.rmi.f32.f32 	%f8, %f7;
	cvt.rzi.s32.f32 	%r32, %f8;
	mul.f32 	%f9, %f2, %f1;
	cvt.rmi.f32.f32 	%f10, %f9;
	cvt.rzi.s32.f32 	%r33, %f10;
	cvta.to.global.u64 	%rd11, %rd33;
	mul.wide.s32 	%rd12, %r47, 8;
	add.s64 	%rd4, %rd11, %rd12;
	sub.s32 	%r8, %r33, %r22;
	sub.s32 	%r9, %r32, %r22;
	sub.s32 	%r10, %r31, %r22;
	add.s32 	%r11, %r33, %r21;
	add.s32 	%r12, %r32, %r21;
	add.s32 	%r13, %r31, %r21;
	mov.u32 	%r48, %r5;
$L__BB1_4:
	div.s32 	%r15, %r48, %r2;
	setp.lt.s32 	%p3, %r15, %r1;
	@%p3 bra 	$L__BB1_6;
	mov.u64 	%rd13, $str$2;
	cvta.global.u64 	%rd14, %rd13;
	mov.u64 	%rd15, $str$1;
	cvta.global.u64 	%rd16, %rd15;
	mov.u64 	%rd17, __unnamed_1;
	cvta.global.u64 	%rd18, %rd17;
	{ // callseq 3, 0
	.param .b64 param0;
	st.param.b64 	[param0], %rd14;
	.param .b64 param1;
	st.param.b64 	[param1], %rd16;
	.param .b32 param2;
	st.param.b32 	[param2], 22;
	.param .b64 param3;
	st.param.b64 	[param3], %rd18;
	.param .b64 param4;
	st.param.b64 	[param4], 1;
	call.uni 
	__assertfail, 
	(
	param0, 
	param1, 
	param2, 
	param3, 
	param4
	);
	} // callseq 3
$L__BB1_6:
	rem.s32 	%r16, %r48, %r2;
	div.s32 	%r17, %r16, %r1;
	setp.lt.s32 	%p4, %r17, %r1;
	@%p4 bra 	$L__BB1_8;
	mov.u64 	%rd19, $str$2;
	cvta.global.u64 	%rd20, %rd19;
	mov.u64 	%rd21, $str$1;
	cvta.global.u64 	%rd22, %rd21;
	mov.u64 	%rd23, __unnamed_1;
	cvta.global.u64 	%rd24, %rd23;
	{ // callseq 4, 0
	.param .b64 param0;
	st.param.b64 	[param0], %rd20;
	.param .b64 param1;
	st.param.b64 	[param1], %rd22;
	.param .b32 param2;
	st.param.b32 	[param2], 22;
	.param .b64 param3;
	st.param.b64 	[param3], %rd24;
	.param .b64 param4;
	st.param.b64 	[param4], 1;
	call.uni 
	__assertfail, 
	(
	param0, 
	param1, 
	param2, 
	param3, 
	param4
	);
	} // callseq 4
$L__BB1_8:
	setp.gt.s32 	%p5, %r22, -1;
	@%p5 bra 	$L__BB1_10;
	cvta.global.u64 	%rd26, %rd25;
	cvta.global.u64 	%rd28, %rd27;
	mov.u64 	%rd29, __unnamed_1;
	cvta.global.u64 	%rd30, %rd29;
	{ // callseq 5, 0
	.param .b64 param0;
	st.param.b64 	[param0], %rd26;
	.param .b64 param1;
	st.param.b64 	[param1], %rd28;
	.param .b32 param2;
	st.param.b32 	[param2], 22;
	.param .b64 param3;
	st.param.b64 	[param3], %rd30;
	.param .b64 param4;
	st.param.b64 	[param4], 1;
	call.uni 
	__assertfail, 
	(
	param0, 
	param1, 
	param2, 
	param3, 
	param4
	);
	} // callseq 5
$L__BB1_10:
	rem.s32 	%r34, %r16, %r1;
	add.s32 	%r35, %r8, %r15;
	cvt.rn.f32.s32 	%f11, %r35;
	div.rn.f32 	%f12, %f11, %f1;
	ld.global.f32 	%f13, [%rd3];
	sub.f32 	%f14, %f12, %f13;
	fma.rn.f32 	%f15, %f14, %f14, 0f00000000;
	add.s32 	%r36, %r9, %r17;
	cvt.rn.f32.s32 	%f16, %r36;
	div.rn.f32 	%f17, %f16, %f1;
	ld.global.f32 	%f18, [%rd3+4];
	sub.f32 	%f19, %f17, %f18;
	fma.rn.f32 	%f20, %f19, %f19, %f15;
	add.s32 	%r37, %r10, %r34;
	cvt.rn.f32.s32 	%f21, %r37;
	div.rn.f32 	%f22, %f21, %f1;
	ld.global.f32 	%f23, [%rd3+8];
	sub.f32 	%f24, %f22, %f23;
	fma.rn.f32 	%f25, %f24, %f24, %f20;
	ld.global.f32 	%f26, [%rd1];
	ld.global.f32 	%f27, [%rd1+4];
	mul.f32 	%f28, %f25, %f27;
	fma.rn.f32 	%f29, %f28, 0f3BBB989D, 0f3F000000;
	cvt.sat.f32.f32 	%f30, %f29;
	mov.f32 	%f31, 0f4B400001;
	mov.f32 	%f32, 0f437C0000;
	fma.rm.f32 	%f33, %f30, %f32, %f31;
	add.f32 	%f34, %f33, 0fCB40007F;
	neg.f32 	%f35, %f34;
	fma.rn.f32 	%f36, %f28, 0f3FB8AA3B, %f35;
	fma.rn.f32 	%f37, %f28, 0f32A57060, %f36;
	mov.b32 	%r38, %f33;
	shl.b32 	%r39, %r38, 23;
	mov.b32 	%f38, %r39;
	ex2.approx.ftz.f32 	%f39, %f37;
	mul.f32 	%f40, %f39, %f38;
	mul.f32 	%f41, %f26, %f40;
	add.s32 	%r40, %r11, %r15;
	add.s32 	%r41, %r12, %r17;
	mad.lo.s32 	%r42, %r40, %r4, %r41;
	add.s32 	%r43, %r13, %r34;
	mad.lo.s32 	%r44, %r42, %r4, %r43;
	mul.wide.s32 	%rd31, %r44, 8;
	add.s64 	%rd32, %rd2, %rd31;
	ld.global.f32 	%f42, [%rd4];
	mul.f32 	%f43, %f42, %f41;
	atom.global.add.f32 	%f44, [%rd32], %f43;
	ld.global.f32 	%f45, [%rd4+4];
	mul.f32 	%f46, %f41, %f45;
	atom.global.add.f32 	%f47, [%rd32+4], %f46;
	add.s32 	%r48, %r48, %r6;
	mul.lo.s32 	%r45, %r2, %r1;
	setp.lt.s32 	%p6, %r48, %r45;
	@%p6 bra 	$L__BB1_4;
$L__BB1_11:
	mov.u32 	%r46, %nctaid.z;
	add.s32 	%r47, %r47, %r46;
	setp.lt.s32 	%p7, %r47, %r20;
	@%p7 bra 	$L__BB1_2;
$L__BB1_12:
	ret;

}


// ===== COMPILED SASS (sm_100) =====

	.target	sm_100

	.elftype	@"ET_EXEC"


//--------------------- .note.nv.tkinfo           --------------------------
	.section	.note.nv.tkinfo,"",@"SHT_NOTE"
	.sectionflags	@"SHF_NOTE_NV_TKINFO"
	.tkinfo
        /*0018*/ 	.word	0x00000002
        /*0030*/ 	.string	""
        /*0030*/ 	.string	"ptxas"
        /*0030*/ 	.string	"Cuda compilation tools, release 13.0, V13.0.88"
        /*0030*/ 	.string	"Build cuda_13.0.r13.0/compiler.36424714_0"
        /*0030*/ 	.string	"-arch sm_100 -m 64 "



//--------------------- .note.nv.cuinfo           --------------------------
	.section	.note.nv.cuinfo,"",@"SHT_NOTE"
	.sectionflags	@"SHF_NOTE_NV_CUINFO"
        /*0018*/ 	.short	0x0002
        /*001a*/ 	.short	0x0064
        /*001c*/ 	.short	0x0082
	.zero		2


//--------------------- .nv.info                  --------------------------
	.section	.nv.info,"",@"SHT_CUDA_INFO"
	.align	4


	//----- nvinfo : EIATTR_REGCOUNT
	.align		4
        /*0000*/ 	.byte	0x04, 0x2f
        /*0002*/ 	.short	(.L_4 - .L_3)
	.align		4
.L_3:
        /*0004*/ 	.word	index@(gather)
        /*0008*/ 	.word	0x00000028


	//----- nvinfo : EIATTR_FRAME_SIZE
	.align		4
.L_4:
        /*000c*/ 	.byte	0x04, 0x11
        /*000e*/ 	.short	(.L_6 - .L_5)
	.align		4
.L_5:
        /*0010*/ 	.word	index@($__internal_1_$__cuda_sm3x_div_rn_noftz_f32_slowpath)
        /*0014*/ 	.word	0x00000000


	//----- nvinfo : EIATTR_FRAME_SIZE
	.align		4
.L_6:
        /*0018*/ 	.byte	0x04, 0x11
        /*001a*/ 	.short	(.L_8 - .L_7)
	.align		4
.L_7:
        /*001c*/ 	.word	index@(gather)
        /*0020*/ 	.word	0x00000000


	//----- nvinfo : EIATTR_REGCOUNT
	.align		4
.L_8:
        /*0024*/ 	.byte	0x04, 0x2f
        /*0026*/ 	.short	(.L_10 - .L_9)
	.align		4
.L_9:
        /*0028*/ 	.word	index@(scatter)
        /*002c*/ 	.word	0x00000028


	//----- nvinfo : EIATTR_FRAME_SIZE
	.align		4
.L_10:
        /*0030*/ 	.byte	0x04, 0x11
        /*0032*/ 	.short	(.L_12 - .L_11)
	.align		4
.L_11:
        /*0034*/ 	.word	index@($__internal_0_$__cuda_sm3x_div_rn_noftz_f32_slowpath)
        /*0038*/ 	.word	0x00000000


	//----- nvinfo : EIATTR_FRAME_SIZE
	.align		4
.L_12:
        /*003c*/ 	.byte	0x04, 0x11
        /*003e*/ 	.short	(.L_14 - .L_13)
	.align		4
.L_13:
        /*0040*/ 	.word	index@(scatter)
        /*0044*/ 	.word	0x00000000


	//----- nvinfo : EIATTR_MIN_STACK_SIZE
	.align		4
.L_14:
        /*0048*/ 	.byte	0x04, 0x12
        /*004a*/ 	.short	(.L_16 - .L_15)
	.align		4
.L_15:
        /*004c*/ 	.word	index@(scatter)
        /*0050*/ 	.word	0x00000000


	//----- nvinfo : EIATTR_MIN_STACK_SIZE
	.align		4
.L_16:
        /*0054*/ 	.byte	0x04, 0x12
        /*0056*/ 	.short	(.L_18 - .L_17)
	.align		4
.L_17:
        /*0058*/ 	.word	index@(gather)
        /*005c*/ 	.word	0x00000000
.L_18:


//--------------------- .nv.compat                --------------------------
	.section	.nv.compat,"",@"SHT_CUDA_COMPAT_INFO"
	.align	4
        /*0000*/ 	.byte	0x02, 0x09, 0x00, 0x00, 0x02, 0x02, 0x01, 0x00, 0x02, 0x05, 0x05, 0x00, 0x03, 0x07, 0x01, 0x01
        /*0010*/ 	.byte	0x02, 0x03, 0x00, 0x00, 0x02, 0x06, 0x01, 0x00, 0x04, 0x0b, 0x08, 0x00, 0x01, 0x00, 0x00, 0x00
        /*0020*/ 	.byte	0x00, 0x00, 0x00, 0x00


//--------------------- .nv.info.scatter          --------------------------
	.section	.nv.info.scatter,"",@"SHT_CUDA_INFO"
	.sectionflags	@""
	.align	4


	//----- nvinfo : EIATTR_CUDA_API_VERSION
	.align		4
        /*0000*/ 	.byte	0x04, 0x37
        /*0002*/ 	.short	(.L_20 - .L_19)
.L_19:
        /*0004*/ 	.word	0x00000082


	//----- nvinfo : EIATTR_KPARAM_INFO
	.align		4
.L_20:
        /*0008*/ 	.byte	0x04, 0x17
        /*000a*/ 	.short	(.L_22 - .L_21)
.L_21:
        /*000c*/ 	.word	0x00000000
        /*0010*/ 	.short	0x0006
        /*0012*/ 	.short	0x0028
        /*0014*/ 	.byte	0x00, 0xf5, 0x21, 0x00


	//----- nvinfo : EIATTR_KPARAM_INFO
	.align		4
.L_22:
        /*0018*/ 	.byte	0x04, 0x17
        /*001a*/ 	.short	(.L_24 - .L_23)
.L_23:
        /*001c*/ 	.word	0x00000000
        /*0020*/ 	.short	0x0005
        /*0022*/ 	.short	0x0024
        /*0024*/ 	.byte	0x00, 0xf0, 0x11, 0x00


	//----- nvinfo : EIATTR_KPARAM_INFO
	.align		4
.L_24:
        /*0028*/ 	.byte	0x04, 0x17
        /*002a*/ 	.short	(.L_26 - .L_25)
.L_25:
        /*002c*/ 	.word	0x00000000
        /*0030*/ 	.short	0x0004
        /*0032*/ 	.short	0x0020
        /*0034*/ 	.byte	0x00, 0xf0, 0x11, 0x00


	//----- nvinfo : EIATTR_KPARAM_INFO
	.align		4
.L_26:
        /*0038*/ 	.byte	0x04, 0x17
        /*003a*/ 	.short	(.L_28 - .L_27)
.L_27:
        /*003c*/ 	.word	0x00000000
        /*0040*/ 	.short	0x0003
        /*0042*/ 	.short	0x0018
        /*0044*/ 	.byte	0x00, 0xf5, 0x21, 0x00


	//----- nvinfo : EIATTR_KPARAM_INFO
	.align		4
.L_28:
        /*0048*/ 	.byte	0x04, 0x17
        /*004a*/ 	.short	(.L_30 - .L_29)
.L_29:
        /*004c*/ 	.word	0x00000000
        /*0050*/ 	.short	0x0002
        /*0052*/ 	.short	0x0010
        /*0054*/ 	.byte	0x00, 0xf0, 0x11, 0x00


	//----- nvinfo : EIATTR_KPARAM_INFO
	.align		4
.L_30:
        /*0058*/ 	.byte	0x04, 0x17
        /*005a*/ 	.short	(.L_32 - .L_31)
.L_31:
        /*005c*/ 	.word	0x00000000
        /*0060*/ 	.short	0x0001
        /*0062*/ 	.short	0x0008
        /*0064*/ 	.byte	0x00, 0xf5, 0x21, 0x00


	//----- nvinfo : EIATTR_KPARAM_INFO
	.align		4
.L_32:
        /*0068*/ 	.byte	0x04, 0x17
        /*006a*/ 	.short	(.L_34 - .L_33)
.L_33:
        /*006c*/ 	.word	0x00000000
        /*0070*/ 	.short	0x0000
        /*0072*/ 	.short	0x0000
        /*0074*/ 	.byte	0x00, 0xf5, 0x21, 0x00


	//----- nvinfo : EIATTR_SPARSE_MMA_MASK
	.align		4
.L_34:
        /*0078*/ 	.byte	0x03, 0x50
        /*007a*/ 	.short	0x0000


	//----- nvinfo : EIATTR_MAXREG_COUNT
	.align		4
        /*007c*/ 	.byte	0x03, 0x1b
        /*007e*/ 	.short	0x00ff


	//----- nvinfo : EIATTR_EXTERNS
	.align		4
        /*0080*/ 	.byte	0x04, 0x0f
        /*0082*/ 	.short	(.L_36 - .L_35)


	//   ....[0]....
	.align		4
.L_35:
        /*0084*/ 	.word	index@(__assertfail)


	//----- nvinfo : EIATTR_MERCURY_ISA_VERSION
	.align		4
.L_36:
        /*0088*/ 	.byte	0x03, 0x5f
        /*008a*/ 	.short	0x0101


	//----- nvinfo : EIATTR_VRC_CTA_INIT_COUNT
	.align		4
        /*008c*/ 	.byte	0x02, 0x4a
	.zero		1
	.zero		1


	//----- nvinfo : EIATTR_SYSCALL_OFFSETS
	.align		4
        /*0090*/ 	.byte	0x04, 0x46
        /*0092*/ 	.short	(.L_38 - .L_37)


	//   ....[0]....
.L_37:
        /*0094*/ 	.word	0x000005c0


	//   ....[1]....
        /*0098*/ 	.word	0x00000a20


	//   ....[2]....
        /*009c*/ 	.word	0x00000b50


	//----- nvinfo : EIATTR_EXIT_INSTR_OFFSETS
	.align		4
.L_38:
        /*00a0*/ 	.byte	0x04, 0x1c
        /*00a2*/ 	.short	(.L_40 - .L_39)


	//   ....[0]....
.L_39:
        /*00a4*/ 	.word	0x00000040


	//   ....[1]....
        /*00a8*/ 	.word	0x000012b0


	//----- nvinfo : EIATTR_CRS_STACK_SIZE
	.align		4
.L_40:
        /*00ac*/ 	.byte	0x04, 0x1e
        /*00ae*/ 	.short	(.L_42 - .L_41)
.L_41:
        /*00b0*/ 	.word	0x00000000


	//----- nvinfo : EIATTR_CBANK_PARAM_SIZE
	.align		4
.L_42:
        /*00b4*/ 	.byte	0x03, 0x19
        /*00b6*/ 	.short	0x0030


	//----- nvinfo : EIATTR_PARAM_CBANK
	.align		4
        /*00b8*/ 	.byte	0x04, 0x0a
        /*00ba*/ 	.short	(.L_44 - .L_43)
	.align		4
.L_43:
        /*00bc*/ 	.word	index@(.nv.constant0.scatter)
        /*00c0*/ 	.short	0x0380
        /*00c2*/ 	.short	0x0030


	//----- nvinfo : EIATTR_SW_WAR
	.align		4
.L_44:
        /*00c4*/ 	.byte	0x04, 0x36
        /*00c6*/ 	.short	(.L_46 - .L_45)
.L_45:
        /*00c8*/ 	.word	0x00000008
.L_46:


//--------------------- .nv.info.gather           --------------------------
	.section	.nv.info.gather,"",@"SHT_CUDA_INFO"
	.sectionflags	@""
	.align	4


	//----- nvinfo : EIATTR_CUDA_API_VERSION
	.align		4
        /*0000*/ 	.byte	0x04, 0x37
        /*0002*/ 	.short	(.L_48 - .L_47)
.L_47:
        /*0004*/ 	.word	0x00000082


	//----- nvinfo : EIATTR_KPARAM_INFO
	.align		4
.L_48:
        /*0008*/ 	.byte	0x04, 0x17
        /*000a*/ 	.short	(.L_50 - .L_49)
.L_49:
        /*000c*/ 	.word	0x00000000
        /*0010*/ 	.short	0x0006
        /*0012*/ 	.short	0x0028
        /*0014*/ 	.byte	0x00, 0xf5, 0x21, 0x00


	//----- nvinfo : EIATTR_KPARAM_INFO
	.align		4
.L_50:
        /*0018*/ 	.byte	0x04, 0x17
        /*001a*/ 	.short	(.L_52 - .L_51)
.L_51:
        /*001c*/ 	.word	0x00000000
        /*0020*/ 	.short	0x0005
        /*0022*/ 	.short	0x0024
        /*0024*/ 	.byte	0x00, 0xf0, 0x11, 0x00


	//----- nvinfo : EIATTR_KPARAM_INFO
	.align		4
.L_52:
        /*0028*/ 	.byte	0x04, 0x17
        /*002a*/ 	.short	(.L_54 - .L_53)
.L_53:
        /*002c*/ 	.word	0x00000000
        /*0030*/ 	.short	0x0004
        /*0032*/ 	.short	0x0020
        /*0034*/ 	.byte	0x00, 0xf0, 0x11, 0x00


	//----- nvinfo : EIATTR_KPARAM_INFO
	.align		4
.L_54:
        /*0038*/ 	.byte	0x04, 0x17
        /*003a*/ 	.short	(.L_56 - .L_55)
.L_55:
        /*003c*/ 	.word	0x00000000
        /*0040*/ 	.short	0x0003
        /*0042*/ 	.short	0x0018
        /*0044*/ 	.byte	0x00, 0xf5, 0x21, 0x00


	//----- nvinfo : EIATTR_KPARAM_INFO
	.align		4
.L_56:
        /*0048*/ 	.byte	0x04, 0x17
        /*004a*/ 	.short	(.L_58 - .L_57)
.L_57:
        /*004c*/ 	.word	0x00000000
        /*0050*/ 	.short	0x0002
        /*0052*/ 	.short	0x0010
        /*0054*/ 	.byte	0x00, 0xf0, 0x11, 0x00


	//----- nvinfo : EIATTR_KPARAM_INFO
	.align		4
.L_58:
        /*0058*/ 	.byte	0x04, 0x17
        /*005a*/ 	.short	(.L_60 - .L_59)
.L_59:
        /*005c*/ 	.word	0x00000000
        /*0060*/ 	.short	0x0001
        /*0062*/ 	.short	0x0008
        /*0064*/ 	.byte	0x00, 0xf5, 0x21, 0x00


	//----- nvinfo : EIATTR_KPARAM_INFO
	.align		4
.L_60:
        /*0068*/ 	.byte	0x04, 0x17
        /*006a*/ 	.short	(.L_62 - .L_61)
.L_61:
        /*006c*/ 	.word	0x00000000
        /*0070*/ 	.short	0x0000
        /*0072*/ 	.short	0x0000
        /*0074*/ 	.byte	0x00, 0xf5, 0x21, 0x00


	//----- nvinfo : EIATTR_SPARSE_MMA_MASK
	.align		4
.L_62:
        /*0078*/ 	.byte	0x03, 0x50
        /*007a*/ 	.short	0x0000


	//----- nvinfo : EIATTR_MAXREG_COUNT
	.align		4
        /*007c*/ 	.byte	0x03, 0x1b
        /*007e*/ 	.short	0x00ff


	//----- nvinfo : EIATTR_EXTERNS
	.align		4
        /*0080*/ 	.byte	0x04, 0x0f
        /*0082*/ 	.short	(.L_64 - .L_63)


	//   ....[0]....
	.align		4
.L_63:
        /*0084*/ 	.word	index@(__assertfail)


	//----- nvinfo : EIATTR_MERCURY_ISA_VERSION
	.align		4
.L_64:
        /*0088*/ 	.byte	0x03, 0x5f
        /*008a*/ 	.short	0x0101


	//----- nvinfo : EIATTR_VRC_CTA_INIT_COUNT
	.align		4
        /*008c*/ 	.byte	0x02, 0x4a
	.zero		1
	.zero		1


	//----- nvinfo : EIATTR_SYSCALL_OFFSETS
	.align		4
        /*0090*/ 	.byte	0x04, 0x46
        /*0092*/ 	.short	(.L_66 - .L_65)


	//   ....[0]....
.L_65:
        /*0094*/ 	.word	0x000005c0


	//   ....[1]....
        /*0098*/ 	.word	0x00000a20


	//   ....[2]....
        /*009c*/ 	.word	0x00000b50


	//----- nvinfo : EIATTR_EXIT_INSTR_OFFSETS
	.align		4
.L_66:
        /*00a0*/ 	.byte	0x04, 0x1c
        /*00a2*/ 	.short	(.L_68 - .L_67)


	//   ....[0]....
.L_67:
        /*00a4*/ 	.word	0x00000040


	//   ....[1]....
        /*00a8*/ 	.word	0x000012b0


	//----- nvinfo : EIATTR_CRS_STACK_SIZE
	.align		4
.L_68:
        /*00ac*/ 	.byte	0x04, 0x1e
        /*00ae*/ 	.short	(.L_70 - .L_69)
.L_69:
        /*00b0*/ 	.word	0x00000000


	//----- nvinfo : EIATTR_CBANK_PARAM_SIZE
	.align		4
.L_70:
        /*00b4*/ 	.byte	0x03, 0x19
        /*00b6*/ 	.short	0x0030


	//----- nvinfo : EIATTR_PARAM_CBANK
	.align		4
        /*00b8*/ 	.byte	0x04, 0x0a
        /*00ba*/ 	.short	(.L_72 - .L_71)
	.align		4
.L_71:
        /*00bc*/ 	.word	index@(.nv.constant0.gather)
        /*00c0*/ 	.short	0x0380
        /*00c2*/ 	.short	0x0030


	//----- nvinfo : EIATTR_SW_WAR
	.align		4
.L_72:
        /*00c4*/ 	.byte	0x04, 0x36
        /*00c6*/ 	.short	(.L_74 - .L_73)
.L_73:
        /*00c8*/ 	.word	0x00000008
.L_74:


//--------------------- .nv.callgraph             --------------------------
	.section	.nv.callgraph,"",@"SHT_CUDA_CALLGRAPH"
	.align	4
	.sectionentsize	8
	.align		4
        /*0000*/ 	.word	0x00000000
	.align		4
        /*0004*/ 	.word	0xffffffff
	.align		4
        /*0008*/ 	.word	index@(scatter)
	.align		4
        /*000c*/ 	.word	index@(__assertfail)
	.align		4
        /*0010*/ 	.word	index@(gather)
	.align		4
        /*0014*/ 	.word	index@(__assertfail)
	.align		4
        /*0018*/ 	.word	0x00000000
	.align		4
        /*001c*/ 	.word	0xfffffffe
	.align		4
        /*0020*/ 	.word	0x00000000
	.align		4
        /*0024*/ 	.word	0xfffffffd
	.align		4
        /*0028*/ 	.word	0x00000000
	.align		4
        /*002c*/ 	.word	0xfffffffc


//--------------------- .nv.constant4             --------------------------
	.section	.nv.constant4,"a",@progbits
	.align	8
	.align		8
.nv.constant4:
        /*0000*/ 	.dword	__assertfail
	.align		8
        /*0008*/ 	.dword	__unnamed_1
	.align		8
        /*0010*/ 	.dword	$str$1
	.align		8
        /*0018*/ 	.dword	$str$2


//--------------------- .text.scatter             --------------------------
	.section	.text.scatter,"ax",@progbits
	.align	128
        .global         scatter
        .type           scatter,@function
        .size           scatter,(.L_x_54 - scatter)
        .other          scatter,@"STO_CUDA_ENTRY STV_DEFAULT"
scatter:
.text.scatter:
[----:B------:R-:W0:Y:S08]  /*0000*/  LDC R1, c[0x0][0x37c] ;  /* 0x0000df00ff017b82 */ /* 0x000e300000000800 */
[----:B------:R-:W1:Y:S08]  /*0010*/  S2UR UR5, SR_CTAID.Z ;  /* 0x00000000000579c3 */ /* 0x000e700000002700 */
[----:B------:R-:W1:Y:S02]  /*0020*/  LDC R0, c[0x0][0x390] ;  /* 0x0000e400ff007b82 */ /* 0x000e640000000800 */
[----:B-1----:R-:W-:-:S13]  /*0030*/  ISETP.LE.AND P0, PT, R0, UR5, PT ;  /* 0x0000000500007c0c */ /* 0x002fda000bf03270 */
[----:B0-----:R-:W-:Y:S05]  /*0040*/  @P0 EXIT ;  /* 0x000000000000094d */ /* 0x001fea0003800000 */
[----:B------:R-:W0:Y:S01]  /*0050*/  S2R R23, SR_TID.X ;  /* 0x0000000000177919 */ /* 0x000e220000002100 */
[----:B------:R-:W1:Y:S01]  /*0060*/  LDC R18, c[0x0][0x3a4] ;  /* 0x0000e900ff127b82 */ /* 0x000e620000000800 */
[----:B------:R-:W2:Y:S01]  /*0070*/  LDCU UR7, c[0x0][0x3a0] ;  /* 0x00007400ff0777ac */ /* 0x000ea20008000800 */
[----:B------:R-:W-:Y:S01]  /*0080*/  MOV R22, UR5 ;  /* 0x0000000500167c02 */ /* 0x000fe20008000f00 */
[----:B------:R-:W0:Y:S01]  /*0090*/  S2R R0, SR_CTAID.X ;  /* 0x0000000000007919 */ /* 0x000e220000002500 */
[----:B------:R-:W3:Y:S01]  /*00a0*/  LDCU UR6, c[0x0][0x360] ;  /* 0x00006c00ff0677ac */ /* 0x000ee20008000800 */
[----:B------:R-:W3:Y:S01]  /*00b0*/  LDCU UR38, c[0x0][0x370] ;  /* 0x00006e00ff2677ac */ /* 0x000ee20008000800 */
[----:B------:R-:W4:Y:S01]  /*00c0*/  LDCU.64 UR36, c[0x0][0x358] ;  /* 0x00006b00ff2477ac */ /* 0x000f220008000a00 */
[----:B------:R-:W0:Y:S01]  /*00d0*/  LDCU UR39, c[0x0][0x3a4] ;  /* 0x00007480ff2777ac */ /* 0x000e220008000800 */
[----:B--2---:R-:W-:Y:S01]  /*00e0*/  USHF.L.U32 UR4, UR7, 0x1, URZ ;  /* 0x0000000107047899 */ /* 0x004fe200080006ff */
[----:B-1----:R-:W-:-:S02]  /*00f0*/  IMAD.SHL.U32 R24, R18, 0x2, RZ ;  /* 0x0000000212187824 */ /* 0x002fc400078e00ff */
[----:B------:R-:W-:-:S03]  /*0100*/  VIADD R18, R18, UR7 ;  /* 0x0000000712127c36 */ /* 0x000fc60008000000 */
[----:B------:R-:W-:Y:S01]  /*0110*/  I2FP.F32.S32 R19, UR4 ;  /* 0x0000000400137c45 */ /* 0x000fe20008201400 */
[----:B------:R-:W-:Y:S01]  /*0120*/  IMAD R2, R24, R24, RZ ;  /* 0x0000001818027224 */ /* 0x000fe200078e02ff */
[----:B---3--:R-:W-:Y:S01]  /*0130*/  UIMAD UR38, UR6, UR38, URZ ;  /* 0x00000026062672a4 */ /* 0x008fe2000f8e02ff */
[----:B------:R-:W-:Y:S02]  /*0140*/  IMAD.SHL.U32 R18, R18, 0x2, RZ ;  /* 0x0000000212127824 */ /* 0x000fe400078e00ff */
[----:B0---4-:R-:W-:-:S09]  /*0150*/  IMAD R23, R0, UR6, R23 ;  /* 0x0000000600177c24 */ /* 0x011fd2000f8e0217 */
.L_x_14:
[----:B------:R-:W-:Y:S01]  /*0160*/  IMAD R0, R24, R2, RZ ;  /* 0x0000000218007224 */ /* 0x000fe200078e02ff */
[----:B------:R-:W-:Y:S04]  /*0170*/  BSSY B7, `(.L_x_0) ;  /* 0x000010e000077945 */ /* 0x000fe80003800000 */
[----:B------:R-:W-:-:S13]  /*0180*/  ISETP.GE.AND P0, PT, R23, R0, PT ;  /* 0x000000001700720c */ /* 0x000fda0003f06270 */
[----:B------:R-:W-:Y:S05]  /*0190*/  @P0 BRA `(.L_x_1) ;  /* 0x00000010002c0947 */ /* 0x000fea0003800000 */
[----:B------:R-:W0:Y:S01]  /*01a0*/  LDC.64 R36, c[0x0][0x398] ;  /* 0x0000e600ff247b82 */ /* 0x000e220000000a00 */
[----:B------:R-:W-:Y:S01]  /*01b0*/  IMAD R3, R22, 0x3, RZ ;  /* 0x0000000316037824 */ /* 0x000fe200078e02ff */
[----:B------:R-:W1:Y:S06]  /*01c0*/  LDCU.64 UR4, c[0x0][0x3a0] ;  /* 0x00007400ff0477ac */ /* 0x000e6c0008000a00 */
[----:B------:R-:W2:Y:S01]  /*01d0*/  LDC.64 R16, c[0x0][0x388] ;  /* 0x0000e200ff107b82 */ /* 0x000ea20000000a00 */
[----:B0-----:R-:W-:-:S05]  /*01e0*/  IMAD.WIDE R36, R3, 0x4, R36 ;  /* 0x0000000403247825 */ /* 0x001fca00078e0224 */
[----:B------:R-:W3:Y:S04]  /*01f0*/  LDG.E R6, desc[UR36][R36.64+0x8] ;  /* 0x0000082424067981 */ /* 0x000ee8000c1e1900 */
[----:B------:R-:W4:Y:S04]  /*0200*/  LDG.E R4, desc[UR36][R36.64+0x4] ;  /* 0x0000042424047981 */ /* 0x000f28000c1e1900 */
[----:B------:R-:W5:Y:S01]  /*0210*/  LDG.E R0, desc[UR36][R36.64] ;  /* 0x0000002424007981 */ /* 0x000f62000c1e1900 */
[----:B------:R-:W-:Y:S02]  /*0220*/  IMAD.MOV.U32 R31, RZ, RZ, R23 ;  /* 0x000000ffff1f7224 */ /* 0x000fe400078e0017 */
[----:B--2---:R-:W-:-:S04]  /*0230*/  IMAD.WIDE R16, R22, 0x8, R16 ;  /* 0x0000000816107825 */ /* 0x004fc800078e0210 */
[C---:B---3--:R-:W-:Y:S01]  /*0240*/  FMUL R6, R19.reuse, R6 ;  /* 0x0000000613067220 */ /* 0x048fe20000400000 */
[----:B----4-:R-:W-:-:S05]  /*0250*/  FMUL R4, R19, R4 ;  /* 0x0000000413047220 */ /* 0x010fca0000400000 */
[----:B------:R-:W1:Y:S01]  /*0260*/  F2I.FLOOR.NTZ R6, R6 ;  /* 0x0000000600067305 */ /* 0x000e620000207100 */
[----:B-----5:R-:W-:-:S07]  /*0270*/  FMUL R0, R19, R0 ;  /* 0x0000000013007220 */ /* 0x020fce0000400000 */
[----:B------:R-:W0:Y:S01]  /*0280*/  F2I.FLOOR.NTZ R4, R4 ;  /* 0x0000000400047305 */ /* 0x000e220000207100 */
[----:B-1----:R-:W-:-:S07]  /*0290*/  VIADD R25, R6, -UR5 ;  /* 0x8000000506197c36 */ /* 0x002fce0008000000 */
[----:B------:R-:W1:Y:S01]  /*02a0*/  F2I.FLOOR.NTZ R0, R0 ;  /* 0x0000000000007305 */ /* 0x000e620000207100 */
[----:B------:R-:W-:Y:S01]  /*02b0*/  IADD3 R26, PT, PT, R6, UR4, RZ ;  /* 0x00000004061a7c10 */ /* 0x000fe2000fffe0ff */
[C---:B0-----:R-:W-:Y:S02]  /*02c0*/  VIADD R27, R4.reuse, -UR5 ;  /* 0x80000005041b7c36 */ /* 0x041fe40008000000 */
[----:B------:R-:W-:Y:S01]  /*02d0*/  VIADD R28, R4, UR4 ;  /* 0x00000004041c7c36 */ /* 0x000fe20008000000 */
[C---:B-1----:R-:W-:Y:S01]  /*02e0*/  IADD3 R29, PT, PT, R0.reuse, -UR5, RZ ;  /* 0x80000005001d7c10 */ /* 0x042fe2000fffe0ff */
[----:B------:R-:W-:-:S07]  /*02f0*/  VIADD R30, R0, UR4 ;  /* 0x00000004001e7c36 */ /* 0x000fce0008000000 */
.L_x_13:
[-C--:B------:R-:W-:Y:S01]  /*0300*/  IABS R3, R2.reuse ;  /* 0x0000000200037213 */ /* 0x080fe20000000000 */
[----:B------:R-:W-:Y:S05]  /*0310*/  YIELD ;  /* 0x0000000000007946 */ /* 0x000fea0003800000 */
[----:B------:R-:W0:Y:S01]  /*0320*/  I2F.RP R0, R3 ;  /* 0x0000000300007306 */ /* 0x000e220000209400 */
[----:B------:R-:W-:Y:S01]  /*0330*/  IABS R8, R31 ;  /* 0x0000001f00087213 */ /* 0x000fe20000000000 */
[----:B------:R-:W-:Y:S01]  /*0340*/  BSSY.RECONVERGENT B6, `(.L_x_2) ;  /* 0x0000029000067945 */ /* 0x000fe20003800200 */
[----:B------:R-:W-:-:S05]  /*0350*/  IABS R9, R2 ;  /* 0x0000000200097213 */ /* 0x000fca0000000000 */
[----:B0-----:R-:W0:Y:S02]  /*0360*/  MUFU.RCP R0, R0 ;  /* 0x0000000000007308 */ /* 0x001e240000001000 */
[----:B0-----:R-:W-:-:S06]  /*0370*/  IADD3 R4, PT, PT, R0, 0xffffffe, RZ ;  /* 0x0ffffffe00047810 */ /* 0x001fcc0007ffe0ff */
[----:B------:R0:W1:Y:S02]  /*0380*/  F2I.FTZ.U32.TRUNC.NTZ R5, R4 ;  /* 0x0000000400057305 */ /* 0x000064000021f000 */
[----:B0-----:R-:W-:Y:S02]  /*0390*/  HFMA2 R4, -RZ, RZ, 0, 0 ;  /* 0x00000000ff047431 */ /* 0x001fe400000001ff */
[----:B-1----:R-:W-:-:S04]  /*03a0*/  IMAD.MOV R6, RZ, RZ, -R5 ;  /* 0x000000ffff067224 */ /* 0x002fc800078e0a05 */
[----:B------:R-:W-:Y:S02]  /*03b0*/  IMAD R7, R6, R3, RZ ;  /* 0x0000000306077224 */ /* 0x000fe400078e02ff */
[----:B------:R-:W-:Y:S02]  /*03c0*/  IMAD.MOV.U32 R6, RZ, RZ, R8 ;  /* 0x000000ffff067224 */ /* 0x000fe400078e0008 */
[----:B------:R-:W-:-:S04]  /*03d0*/  IMAD.HI.U32 R5, R5, R7, R4 ;  /* 0x0000000705057227 */ /* 0x000fc800078e0004 */
[----:B------:R-:W-:Y:S02]  /*03e0*/  IMAD.MOV R7, RZ, RZ, -R9 ;  /* 0x000000ffff077224 */ /* 0x000fe400078e0a09 */
[----:B------:R-:W-:-:S04]  /*03f0*/  IMAD.HI.U32 R32, R5, R6, RZ ;  /* 0x0000000605207227 */ /* 0x000fc800078e00ff */
[----:B------:R-:W-:-:S05]  /*0400*/  IMAD R0, R32, R7, R6 ;  /* 0x0000000720007224 */ /* 0x000fca00078e0206 */
[----:B------:R-:W-:-:S13]  /*0410*/  ISETP.GT.U32.AND P2, PT, R3, R0, PT ;  /* 0x000000000300720c */ /* 0x000fda0003f44070 */
[----:B------:R-:W-:Y:S01]  /*0420*/  @!P2 IMAD.IADD R0, R0, 0x1, -R3 ;  /* 0x000000010000a824 */ /* 0x000fe200078e0a03 */
[----:B------:R-:W-:Y:S02]  /*0430*/  @!P2 IADD3 R32, PT, PT, R32, 0x1, RZ ;  /* 0x000000012020a810 */ /* 0x000fe40007ffe0ff */
[----:B------:R-:W-:Y:S02]  /*0440*/  ISETP.NE.AND P2, PT, R2, RZ, PT ;  /* 0x000000ff0200720c */ /* 0x000fe40003f45270 */
[----:B------:R-:W-:Y:S02]  /*0450*/  ISETP.GE.U32.AND P0, PT, R0, R3, PT ;  /* 0x000000030000720c */ /* 0x000fe40003f06070 */
[----:B------:R-:W-:-:S04]  /*0460*/  LOP3.LUT R0, R31, R2, RZ, 0x3c, !PT ;  /* 0x000000021f007212 */ /* 0x000fc800078e3cff */
[----:B------:R-:W-:-:S07]  /*0470*/  ISETP.GE.AND P1, PT, R0, RZ, PT ;  /* 0x000000ff0000720c */ /* 0x000fce0003f26270 */
[----:B------:R-:W-:-:S06]  /*0480*/  @P0 VIADD R32, R32, 0x1 ;  /* 0x0000000120200836 */ /* 0x000fcc0000000000 */
[----:B------:R-:W-:Y:S01]  /*0490*/  @!P1 IMAD.MOV R32, RZ, RZ, -R32 ;  /* 0x000000ffff209224 */ /* 0x000fe200078e0a20 */
[----:B------:R-:W-:-:S04]  /*04a0*/  @!P2 LOP3.LUT R32, RZ, R2, RZ, 0x33, !PT ;  /* 0x00000002ff20a212 */ /* 0x000fc800078e33ff */
[----:B------:R-:W-:-:S13]  /*04b0*/  ISETP.GE.AND P0, PT, R32, R24, PT ;  /* 0x000000182000720c */ /* 0x000fda0003f06270 */
[----:B------:R-:W-:Y:S05]  /*04c0*/  @!P0 BRA `(.L_x_3) ;  /* 0x0000000000408947 */ /* 0x000fea0003800000 */
[----:B------:R-:W-:Y:S01]  /*04d0*/  MOV R14, 0x0 ;  /* 0x00000000000e7802 */ /* 0x000fe20000000f00 */
[----:B------:R-:W0:Y:S01]  /*04e0*/  LDCU.64 UR4, c[0x4][0x18] ;  /* 0x01000300ff0477ac */ /* 0x000e220008000a00 */
[----:B------:R-:W-:Y:S01]  /*04f0*/  MOV R8, 0x16 ;  /* 0x0000001600087802 */ /* 0x000fe20000000f00 */
[----:B------:R-:W-:Y:S01]  /*0500*/  IMAD.MOV.U32 R12, RZ, RZ, 0x1 ;  /* 0x00000001ff0c7424 */ /* 0x000fe200078e00ff */
[----:B------:R-:W1:Y:S02]  /*0510*/  LDCU.64 UR6, c[0x4][0x10] ;  /* 0x01000200ff0677ac */ /* 0x000e640008000a00 */
[----:B------:R-:W2:Y:S01]  /*0520*/  LDC.64 R14, c[0x4][R14] ;  /* 0x010000000e0e7b82 */ /* 0x000ea20000000a00 */
[----:B------:R-:W-:Y:S01]  /*0530*/  IMAD.MOV.U32 R13, RZ, RZ, RZ ;  /* 0x000000ffff0d7224 */ /* 0x000fe200078e00ff */
[----:B------:R-:W3:Y:S01]  /*0540*/  LDCU.64 UR8, c[0x4][0x8] ;  /* 0x01000100ff0877ac */ /* 0x000ee20008000a00 */
[----:B0-----:R-:W-:Y:S01]  /*0550*/  MOV R4, UR4 ;  /* 0x0000000400047c02 */ /* 0x001fe20008000f00 */
[----:B------:R-:W-:-:S02]  /*0560*/  IMAD.U32 R5, RZ, RZ, UR5 ;  /* 0x00000005ff057e24 */ /* 0x000fc4000f8e00ff */
[----:B-1----:R-:W-:Y:S01]  /*0570*/  IMAD.U32 R6, RZ, RZ, UR6 ;  /* 0x00000006ff067e24 */ /* 0x002fe2000f8e00ff */
[----:B------:R-:W-:Y:S01]  /*0580*/  MOV R7, UR7 ;  /* 0x0000000700077c02 */ /* 0x000fe20008000f00 */
[----:B---3--:R-:W-:Y:S02]  /*0590*/  IMAD.U32 R10, RZ, RZ, UR8 ;  /* 0x00000008ff0a7e24 */ /* 0x008fe4000f8e00ff */
[----:B------:R-:W-:-:S07]  /*05a0*/  IMAD.U32 R11, RZ, RZ, UR9 ;  /* 0x00000009ff0b7e24 */ /* 0x000fce000f8e00ff */
[----:B------:R-:W-:-:S07]  /*05b0*/  LEPC R20, `(.L_x_3) ;  /* 0x000000001014794e */ /* 0x000fce0000000000 */
[----:B--2---:R-:W-:Y:S05]  /*05c0*/  CALL.ABS.NOINC R14 ;  /* 0x000000000e007343 */ /* 0x004fea0003c00000 */
.L_x_3:
[----:B------:R-:W-:Y:S05]  /*05d0*/  BSYNC.RECONVERGENT B6 ;  /* 0x0000000000067941 */ /* 0x000fea0003800200 */
.L_x_2:
[----:B------:R-:W-:Y:S01]  /*05e0*/  IABS R3, R2 ;  /* 0x0000000200037213 */ /* 0x000fe20000000000 */
[----:B------:R-:W-:Y:S01]  /*05f0*/  BSSY.RECONVERGENT B6, `(.L_x_4) ;  /* 0x0000044000067945 */ /* 0x000fe20003800200 */
[----:B------:R-:W-:Y:S02]  /*0600*/  IABS R8, R24 ;  /* 0x0000001800087213 */ /* 0x000fe40000000000 */
[----:B------:R-:W0:Y:S01]  /*0610*/  I2F.RP R6, R3 ;  /* 0x0000000300067306 */ /* 0x000e220000209400 */
[----:B------:R-:W-:Y:S02]  /*0620*/  IABS R9, R2 ;  /* 0x0000000200097213 */ /* 0x000fe40000000000 */
[----:B------:R-:W-:Y:S02]  /*0630*/  ISETP.GE.AND P1, PT, R31, RZ, PT ;  /* 0x000000ff1f00720c */ /* 0x000fe40003f26270 */
[----:B------:R-:W-:-:S03]  /*0640*/  ISETP.NE.AND P2, PT, R2, RZ, PT ;  /* 0x000000ff0200720c */ /* 0x000fc60003f45270 */
[----:B0-----:R-:W0:Y:S02]  /*0650*/  MUFU.RCP R6, R6 ;  /* 0x0000000600067308 */ /* 0x001e240000001000 */
[----:B0-----:R-:W-:-:S06]  /*0660*/  IADD3 R4, PT, PT, R6, 0xffffffe, RZ ;  /* 0x0ffffffe06047810 */ /* 0x001fcc0007ffe0ff */
[----:B------:R0:W1:Y:S02]  /*0670*/  F2I.FTZ.U32.TRUNC.NTZ R5, R4 ;  /* 0x0000000400057305 */ /* 0x000064000021f000 */
[----:B0-----:R-:W-:Y:S01]  /*0680*/  MOV R4, RZ ;  /* 0x000000ff00047202 */ /* 0x001fe20000000f00 */
[----:B-1----:R-:W-:-:S04]  /*0690*/  IMAD.MOV R0, RZ, RZ, -R5 ;  /* 0x000000ffff007224 */ /* 0x002fc800078e0a05 */
[----:B------:R-:W-:Y:S02]  /*06a0*/  IMAD R7, R0, R3, RZ ;  /* 0x0000000300077224 */ /* 0x000fe400078e02ff */
[----:B------:R-:W-:Y:S01]  /*06b0*/  IMAD.MOV.U32 R0, RZ, RZ, R8 ;  /* 0x000000ffff007224 */ /* 0x000fe200078e0008 */
[----:B------:R-:W-:Y:S01]  /*06c0*/  IABS R8, R31 ;  /* 0x0000001f00087213 */ /* 0x000fe20000000000 */
[----:B------:R-:W-:Y:S02]  /*06d0*/  IMAD.HI.U32 R7, R5, R7, R4 ;  /* 0x0000000705077227 */ /* 0x000fe400078e0004 */
[----:B------:R-:W0:Y:S02]  /*06e0*/  I2F.RP R6, R0 ;  /* 0x0000000000067306 */ /* 0x000e240000209400 */
[----:B------:R-:W-:Y:S02]  /*06f0*/  IMAD.MOV.U32 R4, RZ, RZ, R8 ;  /* 0x000000ffff047224 */ /* 0x000fe400078e0008 */
[----:B------:R-:W-:-:S02]  /*0700*/  IMAD.MOV R5, RZ, RZ, -R9 ;  /* 0x000000ffff057224 */ /* 0x000fc400078e0a09 */
[----:B------:R-:W-:-:S04]  /*0710*/  IMAD.HI.U32 R7, R7, R4, RZ ;  /* 0x0000000407077227 */ /* 0x000fc800078e00ff */
[----:B------:R-:W-:Y:S01]  /*0720*/  IMAD R33, R7, R5, R4 ;  /* 0x0000000507217224 */ /* 0x000fe200078e0204 */
[----:B------:R-:W-:Y:S01]  /*0730*/  IABS R7, R24 ;  /* 0x0000001800077213 */ /* 0x000fe20000000000 */
[----:B0-----:R-:W0:Y:S03]  /*0740*/  MUFU.RCP R6, R6 ;  /* 0x0000000600067308 */ /* 0x001e260000001000 */
[----:B------:R-:W-:Y:S01]  /*0750*/  ISETP.GT.U32.AND P0, PT, R3, R33, PT ;  /* 0x000000210300720c */ /* 0x000fe20003f04070 */
[----:B------:R-:W-:-:S12]  /*0760*/  IMAD.MOV R7, RZ, RZ, -R7 ;  /* 0x000000ffff077224 */ /* 0x000fd800078e0a07 */
[----:B------:R-:W-:Y:S01]  /*0770*/  @!P0 IADD3 R33, PT, PT, R33, -R3, RZ ;  /* 0x8000000321218210 */ /* 0x000fe20007ffe0ff */
[----:B0-----:R-:W-:-:S03]  /*0780*/  VIADD R4, R6, 0xffffffe ;  /* 0x0ffffffe06047836 */ /* 0x001fc60000000000 */
[----:B------:R-:W-:Y:S01]  /*0790*/  ISETP.GT.U32.AND P0, PT, R3, R33, PT ;  /* 0x000000210300720c */ /* 0x000fe20003f04070 */
[----:B------:R0:W1:Y:S02]  /*07a0*/  F2I.FTZ.U32.TRUNC.NTZ R5, R4 ;  /* 0x0000000400057305 */ /* 0x000064000021f000 */
[----:B0-----:R-:W-:-:S10]  /*07b0*/  HFMA2 R4, -RZ, RZ, 0, 0 ;  /* 0x00000000ff047431 */ /* 0x001fd400000001ff */
[----:B------:R-:W-:-:S04]  /*07c0*/  @!P0 IMAD.IADD R33, R33, 0x1, -R3 ;  /* 0x0000000121218824 */ /* 0x000fc800078e0a03 */
[----:B------:R-:W-:Y:S01]  /*07d0*/  @!P1 IMAD.MOV R33, RZ, RZ, -R33 ;  /* 0x000000ffff219224 */ /* 0x000fe200078e0a21 */
[----:B-1----:R-:W-:Y:S02]  /*07e0*/  IADD3 R3, PT, PT, RZ, -R5, RZ ;  /* 0x80000005ff037210 */ /* 0x002fe40007ffe0ff */
[----:B------:R-:W-:-:S03]  /*07f0*/  @!P2 LOP3.LUT R33, RZ, R2, RZ, 0x33, !PT ;  /* 0x00000002ff21a212 */ /* 0x000fc600078e33ff */
[----:B------:R-:W-:Y:S01]  /*0800*/  IMAD R3, R3, R0, RZ ;  /* 0x0000000003037224 */ /* 0x000fe200078e02ff */
[----:B------:R-:W-:-:S03]  /*0810*/  IABS R6, R33 ;  /* 0x0000002100067213 */ /* 0x000fc60000000000 */
[----:B------:R-:W-:-:S04]  /*0820*/  IMAD.HI.U32 R4, R5, R3, R4 ;  /* 0x0000000305047227 */ /* 0x000fc800078e0004 */
[----:B------:R-:W-:Y:S02]  /*0830*/  IMAD.MOV.U32 R3, RZ, RZ, R6 ;  /* 0x000000ffff037224 */ /* 0x000fe400078e0006 */
[----:B------:R-:W-:Y:S02]  /*0840*/  IMAD.MOV.U32 R5, RZ, RZ, R7 ;  /* 0x000000ffff057224 */ /* 0x000fe400078e0007 */
[----:B------:R-:W-:-:S04]  /*0850*/  IMAD.HI.U32 R34, R4, R3, RZ ;  /* 0x0000000304227227 */ /* 0x000fc800078e00ff */
[----:B------:R-:W-:-:S05]  /*0860*/  IMAD R3, R34, R5, R3 ;  /* 0x0000000522037224 */ /* 0x000fca00078e0203 */
[----:B------:R-:W-:-:S13]  /*0870*/  ISETP.GT.U32.AND P2, PT, R0, R3, PT ;  /* 0x000000030000720c */ /* 0x000fda0003f44070 */
[-C--:B------:R-:W-:Y:S01]  /*0880*/  @!P2 IADD3 R3, PT, PT, R3, -R0.reuse, RZ ;  /* 0x800000000303a210 */ /* 0x080fe20007ffe0ff */
[----:B------:R-:W-:Y:S01]  /*0890*/  @!P2 VIADD R34, R34, 0x1 ;  /* 0x000000012222a836 */ /* 0x000fe20000000000 */
[----:B------:R-:W-:Y:S02]  /*08a0*/  ISETP.NE.AND P2, PT, R24, RZ, PT ;  /* 0x000000ff1800720c */ /* 0x000fe40003f45270 */
[----:B------:R-:W-:Y:S02]  /*08b0*/  ISETP.GE.U32.AND P0, PT, R3, R0, PT ;  /* 0x000000000300720c */ /* 0x000fe40003f06070 */
[----:B------:R-:W-:-:S04]  /*08c0*/  LOP3.LUT R0, R33, R24, RZ, 0x3c, !PT ;  /* 0x0000001821007212 */ /* 0x000fc800078e3cff */
[----:B------:R-:W-:-:S07]  /*08d0*/  ISETP.GE.AND P1, PT, R0, RZ, PT ;  /* 0x000000ff0000720c */ /* 0x000fce0003f26270 */
[----:B------:R-:W-:-:S06]  /*08e0*/  @P0 VIADD R34, R34, 0x1 ;  /* 0x0000000122220836 */ /* 0x000fcc0000000000 */
[----:B------:R-:W-:Y:S02]  /*08f0*/  @!P1 IADD3 R34, PT, PT, -R34, RZ, RZ ;  /* 0x000000ff22229210 */ /* 0x000fe40007ffe1ff */
[----:B------:R-:W-:-:S04]  /*0900*/  @!P2 LOP3.LUT R34, RZ, R24, RZ, 0x33, !PT ;  /* 0x00000018ff22a212 */ /* 0x000fc800078e33ff */
[----:B------:R-:W-:-:S13]  /*0910*/  ISETP.GE.AND P0, PT, R34, R24, PT ;  /* 0x000000182200720c */ /* 0x000fda0003f06270 */
[----:B------:R-:W-:Y:S05]  /*0920*/  @!P0 BRA `(.L_x_5) ;  /* 0x0000000000408947 */ /* 0x000fea0003800000 */
[----:B------:R-:W-:Y:S01]  /*0930*/  MOV R14, 0x0 ;  /* 0x00000000000e7802 */ /* 0x000fe20000000f00 */
[----:B------:R-:W0:Y:S01]  /*0940*/  LDCU.64 UR4, c[0x4][0x18] ;  /* 0x01000300ff0477ac */ /* 0x000e220008000a00 */
[----:B------:R-:W-:Y:S01]  /*0950*/  IMAD.MOV.U32 R8, RZ, RZ, 0x16 ;  /* 0x00000016ff087424 */ /* 0x000fe200078e00ff */
[----:B------:R-:W-:Y:S01]  /*0960*/  MOV R13, RZ ;  /* 0x000000ff000d7202 */ /* 0x000fe20000000f00 */
[----:B------:R-:W-:Y:S01]  /*0970*/  IMAD.MOV.U32 R12, RZ, RZ, 0x1 ;  /* 0x00000001ff0c7424 */ /* 0x000fe200078e00ff */
[----:B------:R-:W1:Y:S01]  /*0980*/  LDCU.64 UR6, c[0x4][0x10] ;  /* 0x01000200ff0677ac */ /* 0x000e620008000a00 */
[----:B------:R-:W2:Y:S01]  /*0990*/  LDC.64 R14, c[0x4][R14] ;  /* 0x010000000e0e7b82 */ /* 0x000ea20000000a00 */
[----:B------:R-:W3:Y:S01]  /*09a0*/  LDCU.64 UR8, c[0x4][0x8] ;  /* 0x01000100ff0877ac */ /* 0x000ee20008000a00 */
[----:B0-----:R-:W-:Y:S02]  /*09b0*/  IMAD.U32 R4, RZ, RZ, UR4 ;  /* 0x00000004ff047e24 */ /* 0x001fe4000f8e00ff */
[----:B------:R-:W-:Y:S01]  /*09c0*/  IMAD.U32 R5, RZ, RZ, UR5 ;  /* 0x00000005ff057e24 */ /* 0x000fe2000f8e00ff */
[----:B-1----:R-:W-:Y:S01]  /*09d0*/  MOV R6, UR6 ;  /* 0x0000000600067c02 */ /* 0x002fe20008000f00 */
[----:B------:R-:W-:-:S02]  /*09e0*/  IMAD.U32 R7, RZ, RZ, UR7 ;  /* 0x00000007ff077e24 */ /* 0x000fc4000f8e00ff */
[----:B---3--:R-:W-:Y:S01]  /*09f0*/  IMAD.U32 R10, RZ, RZ, UR8 ;  /* 0x00000008ff0a7e24 */ /* 0x008fe2000f8e00ff */
[----:B------:R-:W-:-:S07]  /*0a00*/  MOV R11, UR9 ;  /* 0x00000009000b7c02 */ /* 0x000fce0008000f00 */
[----:B------:R-:W-:-:S07]  /*0a10*/  LEPC R20, `(.L_x_5) ;  /* 0x000000001014794e */ /* 0x000fce0000000000 */
[----:B--2---:R-:W-:Y:S05]  /*0a20*/  CALL.ABS.NOINC R14 ;  /* 0x000000000e007343 */ /* 0x004fea0003c00000 */
.L_x_5:
[----:B------:R-:W-:Y:S05]  /*0a30*/  BSYNC.RECONVERGENT B6 ;  /* 0x0000000000067941 */ /* 0x000fea0003800200 */
.L_x_4:
[----:B------:R-:W-:-:S09]  /*0a40*/  UISETP.GT.AND UP0, UPT, UR39, -0x1, UPT ;  /* 0xffffffff2700788c */ /* 0x000fd2000bf04270 */
[----:B------:R-:W-:Y:S05]  /*0a50*/  BRA.U UP0, `(.L_x_6) ;  /* 0x0000000100407547 */ /* 0x000fea000b800000 */
[----:B------:R-:W-:Y:S01]  /*0a60*/  MOV R14, 0x0 ;  /* 0x00000000000e7802 */ /* 0x000fe20000000f00 */
[----:B------:R-:W0:Y:S01]  /*0a70*/  LDCU.64 UR4, c[0x4][0x18] ;  /* 0x01000300ff0477ac */ /* 0x000e220008000a00 */
[----:B------:R-:W-:Y:S02]  /*0a80*/  HFMA2 R13, -RZ, RZ, 0, 0 ;  /* 0x00000000ff0d7431 */ /* 0x000fe400000001ff */
[----:B------:R-:W-:Y:S01]  /*0a90*/  IMAD.MOV.U32 R8, RZ, RZ, 0x16 ;  /* 0x00000016ff087424 */ /* 0x000fe200078e00ff */
[----:B------:R-:W1:Y:S01]  /*0aa0*/  LDCU.64 UR6, c[0x4][0x10] ;  /* 0x01000200ff0677ac */ /* 0x000e620008000a00 */
[----:B------:R-:W2:Y:S01]  /*0ab0*/  LDC.64 R14, c[0x4][R14] ;  /* 0x010000000e0e7b82 */ /* 0x000ea20000000a00 */
[----:B------:R-:W-:Y:S01]  /*0ac0*/  IMAD.MOV.U32 R12, RZ, RZ, 0x1 ;  /* 0x00000001ff0c7424 */ /* 0x000fe200078e00ff */
        /* <DEDUP_REMOVED lines=9> */
.L_x_6:
[-C--:B------:R-:W-:Y:S01]  /*0b60*/  IABS R3, R24.reuse ;  /* 0x0000001800037213 */ /* 0x080fe20000000000 */
[----:B------:R-:W-:Y:S01]  /*0b70*/  BSSY.RECONVERGENT B0, `(.L_x_7) ;  /* 0x0000024000007945 */ /* 0x000fe20003800200 */
[----:B------:R-:W-:Y:S02]  /*0b80*/  IABS R8, R24 ;  /* 0x0000001800087213 */ /* 0x000fe40000000000 */
[----:B------:R-:W0:Y:S01]  /*0b90*/  I2F.RP R0, R3 ;  /* 0x0000000300007306 */ /* 0x000e220000209400 */
[----:B------:R-:W-:Y:S02]  /*0ba0*/  ISETP.NE.AND P1, PT, R24, RZ, PT ;  /* 0x000000ff1800720c */ /* 0x000fe40003f25270 */
[----:B------:R-:W-:-:S05]  /*0bb0*/  IADD3 R8, PT, PT, RZ, -R8, RZ ;  /* 0x80000008ff087210 */ /* 0x000fca0007ffe0ff */
[----:B0-----:R-:W0:Y:S02]  /*0bc0*/  MUFU.RCP R0, R0 ;  /* 0x0000000000007308 */ /* 0x001e240000001000 */
[----:B0-----:R-:W-:Y:S01]  /*0bd0*/  VIADD R4, R0, 0xffffffe ;  /* 0x0ffffffe00047836 */ /* 0x001fe20000000000 */
[----:B------:R-:W-:-:S05]  /*0be0*/  IABS R0, R33 ;  /* 0x0000002100007213 */ /* 0x000fca0000000000 */
[----:B------:R0:W1:Y:S02]  /*0bf0*/  F2I.FTZ.U32.TRUNC.NTZ R5, R4 ;  /* 0x0000000400057305 */ /* 0x000064000021f000 */
[----:B0-----:R-:W-:Y:S02]  /*0c00*/  IMAD.MOV.U32 R4, RZ, RZ, RZ ;  /* 0x000000ffff047224 */ /* 0x001fe400078e00ff */
[----:B-1----:R-:W-:-:S04]  /*0c10*/  IMAD.MOV R6, RZ, RZ, -R5 ;  /* 0x000000ffff067224 */ /* 0x002fc800078e0a05 */
[----:B------:R-:W-:-:S04]  /*0c20*/  IMAD R7, R6, R3, RZ ;  /* 0x0000000306077224 */ /* 0x000fc800078e02ff */
[----:B------:R-:W-:Y:S01]  /*0c30*/  IMAD.HI.U32 R7, R5, R7, R4 ;  /* 0x0000000705077227 */ /* 0x000fe200078e0004 */
[----:B------:R-:W-:Y:S01]  /*0c40*/  MOV R5, R8 ;  /* 0x0000000800057202 */ /* 0x000fe20000000f00 */
[----:B------:R-:W0:Y:S04]  /*0c50*/  MUFU.RCP R4, R19 ;  /* 0x0000001300047308 */ /* 0x000e280000001000 */
[----:B------:R-:W-:-:S04]  /*0c60*/  IMAD.HI.U32 R7, R7, R0, RZ ;  /* 0x0000000007077227 */ /* 0x000fc800078e00ff */
[----:B------:R-:W-:Y:S01]  /*0c70*/  IMAD R6, R7, R5, R0 ;  /* 0x0000000507067224 */ /* 0x000fe200078e0200 */
[----:B------:R-:W-:-:S04]  /*0c80*/  IADD3 R0, PT, PT, R29, R32, RZ ;  /* 0x000000201d007210 */ /* 0x000fc80007ffe0ff */
[----:B------:R-:W-:Y:S02]  /*0c90*/  ISETP.GT.U32.AND P0, PT, R3, R6, PT ;  /* 0x000000060300720c */ /* 0x000fe40003f04070 */
[----:B------:R-:W-:Y:S01]  /*0ca0*/  I2FP.F32.S32 R0, R0 ;  /* 0x0000000000007245 */ /* 0x000fe20000201400 */
[----:B0-----:R-:W-:-:S04]  /*0cb0*/  FFMA R5, -R19, R4, 1 ;  /* 0x3f80000013057423 */ /* 0x001fc80000000104 */
[----:B------:R-:W-:-:S04]  /*0cc0*/  FFMA R5, R4, R5, R4 ;  /* 0x0000000504057223 */ /* 0x000fc80000000004 */
[----:B------:R-:W-:Y:S02]  /*0cd0*/  FFMA R4, R0, R5, RZ ;  /* 0x0000000500047223 */ /* 0x000fe400000000ff */
[----:B------:R-:W-:Y:S01]  /*0ce0*/  @!P0 IMAD.IADD R6, R6, 0x1, -R3 ;  /* 0x0000000106068824 */ /* 0x000fe200078e0a03 */
[----:B------:R-:W-:-:S04]  /*0cf0*/  ISETP.GE.AND P0, PT, R33, RZ, PT ;  /* 0x000000ff2100720c */ /* 0x000fc80003f06270 */
[----:B------:R-:W-:-:S13]  /*0d00*/  ISETP.GT.U32.AND P2, PT, R3, R6, PT ;  /* 0x000000060300720c */ /* 0x000fda0003f44070 */
[----:B------:R-:W-:Y:S01]  /*0d10*/  @!P2 IMAD.IADD R6, R6, 0x1, -R3 ;  /* 0x000000010606a824 */ /* 0x000fe200078e0a03 */
[----:B------:R-:W0:Y:S01]  /*0d20*/  FCHK P2, R0, R19 ;  /* 0x0000001300007302 */ /* 0x000e220000040000 */
[----:B------:R-:W-:-:S03]  /*0d30*/  FFMA R3, -R19, R4, R0 ;  /* 0x0000000413037223 */ /* 0x000fc60000000100 */
[----:B------:R-:W-:Y:S01]  /*0d40*/  @!P0 IADD3 R6, PT, PT, -R6, RZ, RZ ;  /* 0x000000ff06068210 */ /* 0x000fe20007ffe1ff */
[----:B------:R-:W-:Y:S01]  /*0d50*/  FFMA R4, R5, R3, R4 ;  /* 0x0000000305047223 */ /* 0x000fe20000000004 */
[----:B------:R-:W-:Y:S01]  /*0d60*/  @!P1 LOP3.LUT R6, RZ, R24, RZ, 0x33, !PT ;  /* 0x00000018ff069212 */ /* 0x000fe200078e33ff */
[----:B0-----:R-:W-:Y:S06]  /*0d70*/  @!P2 BRA `(.L_x_8) ;  /* 0x00000000000ca947 */ /* 0x001fec0003800000 */
[----:B------:R-:W-:-:S07]  /*0d80*/  MOV R4, 0xda0 ;  /* 0x00000da000047802 */ /* 0x000fce0000000f00 */
[----:B------:R-:W-:Y:S05]  /*0d90*/  CALL.REL.NOINC `($__internal_0_$__cuda_sm3x_div_rn_noftz_f32_slowpath) ;  /* 0x0000000400487944 */ /* 0x000fea0003c00000 */
[----:B------:R-:W-:-:S07]  /*0da0*/  IMAD.MOV.U32 R4, RZ, RZ, R0 ;  /* 0x000000ffff047224 */ /* 0x000fce00078e0000 */
.L_x_8:
[----:B------:R-:W-:Y:S05]  /*0db0*/  BSYNC.RECONVERGENT B0 ;  /* 0x0000000000007941 */ /* 0x000fea0003800200 */
.L_x_7:
[----:B------:R-:W2:Y:S01]  /*0dc0*/  LDG.E R5, desc[UR36][R36.64] ;  /* 0x0000002424057981 */ /* 0x000ea2000c1e1900 */
[----:B------:R-:W0:Y:S01]  /*0dd0*/  MUFU.RCP R8, R19 ;  /* 0x0000001300087308 */ /* 0x000e220000001000 */
[----:B------:R-:W-:Y:S01]  /*0de0*/  IADD3 R0, PT, PT, R27, R34, RZ ;  /* 0x000000221b007210 */ /* 0x000fe20007ffe0ff */
[----:B------:R-:W-:Y:S03]  /*0df0*/  BSSY.RECONVERGENT B0, `(.L_x_9) ;  /* 0x000000f000007945 */ /* 0x000fe60003800200 */
[----:B------:R-:W-:-:S04]  /*0e00*/  I2FP.F32.S32 R10, R0 ;  /* 0x00000000000a7245 */ /* 0x000fc80000201400 */
[----:B------:R-:W1:Y:S01]  /*0e10*/  FCHK P0, R10, R19 ;  /* 0x000000130a007302 */ /* 0x000e620000000000 */
[----:B0-----:R-:W-:-:S04]  /*0e20*/  FFMA R3, -R19, R8, 1 ;  /* 0x3f80000013037423 */ /* 0x001fc80000000108 */
[----:B------:R-:W-:-:S04]  /*0e30*/  FFMA R3, R8, R3, R8 ;  /* 0x0000000308037223 */ /* 0x000fc80000000008 */
[----:B------:R-:W-:Y:S01]  /*0e40*/  FFMA R8, R3, R10, RZ ;  /* 0x0000000a03087223 */ /* 0x000fe200000000ff */
[----:B--2---:R-:W-:-:S03]  /*0e50*/  FADD R0, -R5, R4 ;  /* 0x0000000405007221 */ /* 0x004fc60000000100 */
[----:B------:R-:W-:Y:S01]  /*0e60*/  FFMA R4, -R19, R8, R10 ;  /* 0x0000000813047223 */ /* 0x000fe2000000010a */
[----:B------:R-:W-:-:S03]  /*0e70*/  FFMA R7, R0, R0, RZ ;  /* 0x0000000000077223 */ /* 0x000fc600000000ff */
[----:B------:R-:W-:Y:S01]  /*0e80*/  FFMA R3, R3, R4, R8 ;  /* 0x0000000403037223 */ /* 0x000fe20000000008 */
[----:B-1----:R-:W-:Y:S06]  /*0e90*/  @!P0 BRA `(.L_x_10) ;  /* 0x0000000000108947 */ /* 0x002fec0003800000 */
[----:B------:R-:W-:Y:S01]  /*0ea0*/  IMAD.MOV.U32 R0, RZ, RZ, R10 ;  /* 0x000000ffff007224 */ /* 0x000fe200078e000a */
[----:B------:R-:W-:-:S07]  /*0eb0*/  MOV R4, 0xed0 ;  /* 0x00000ed000047802 */ /* 0x000fce0000000f00 */
[----:B------:R-:W-:Y:S05]  /*0ec0*/  CALL.REL.NOINC `($__internal_0_$__cuda_sm3x_div_rn_noftz_f32_slowpath) ;  /* 0x0000000000fc7944 */ /* 0x000fea0003c00000 */
[----:B------:R-:W-:-:S07]  /*0ed0*/  MOV R3, R0 ;  /* 0x0000000000037202 */ /* 0x000fce0000000f00 */
.L_x_10:
[----:B------:R-:W-:Y:S05]  /*0ee0*/  BSYNC.RECONVERGENT B0 ;  /* 0x0000000000007941 */ /* 0x000fea0003800200 */
.L_x_9:
[----:B------:R-:W2:Y:S01]  /*0ef0*/  LDG.E R4, desc[UR36][R36.64+0x4] ;  /* 0x0000042424047981 */ /* 0x000ea2000c1e1900 */
[----:B------:R-:W0:Y:S01]  /*0f00*/  MUFU.RCP R8, R19 ;  /* 0x0000001300087308 */ /* 0x000e220000001000 */
[----:B------:R-:W-:Y:S01]  /*0f10*/  IMAD.IADD R0, R25, 0x1, R6 ;  /* 0x0000000119007824 */ /* 0x000fe200078e0206 */
[----:B------:R-:W-:Y:S04]  /*0f20*/  BSSY.RECONVERGENT B0, `(.L_x_11) ;  /* 0x000000f000007945 */ /* 0x000fe80003800200 */
[----:B------:R-:W-:-:S04]  /*0f30*/  I2FP.F32.S32 R10, R0 ;  /* 0x00000000000a7245 */ /* 0x000fc80000201400 */
[----:B------:R-:W1:Y:S01]  /*0f40*/  FCHK P0, R10, R19 ;  /* 0x000000130a007302 */ /* 0x000e620000000000 */
[----:B0-----:R-:W-:-:S04]  /*0f50*/  FFMA R5, -R19, R8, 1 ;  /* 0x3f80000013057423 */ /* 0x001fc80000000108 */
[----:B------:R-:W-:-:S04]  /*0f60*/  FFMA R0, R8, R5, R8 ;  /* 0x0000000508007223 */ /* 0x000fc80000000008 */
[----:B------:R-:W-:-:S04]  /*0f70*/  FFMA R5, R0, R10, RZ ;  /* 0x0000000a00057223 */ /* 0x000fc800000000ff */
[----:B------:R-:W-:-:S04]  /*0f80*/  FFMA R8, -R19, R5, R10 ;  /* 0x0000000513087223 */ /* 0x000fc8000000010a */
[----:B------:R-:W-:Y:S01]  /*0f90*/  FFMA R8, R0, R8, R5 ;  /* 0x0000000800087223 */ /* 0x000fe20000000005 */
[----:B--2---:R-:W-:-:S04]  /*0fa0*/  FADD R4, -R4, R3 ;  /* 0x0000000304047221 */ /* 0x004fc80000000100 */
[----:B------:R-:W-:Y:S01]  /*0fb0*/  FFMA R3, R4, R4, R7 ;  /* 0x0000000404037223 */ /* 0x000fe20000000007 */
[----:B-1----:R-:W-:Y:S06]  /*0fc0*/  @!P0 BRA `(.L_x_12) ;  /* 0x0000000000108947 */ /* 0x002fec0003800000 */
[----:B------:R-:W-:Y:S02]  /*0fd0*/  MOV R0, R10 ;  /* 0x0000000a00007202 */ /* 0x000fe40000000f00 */
[----:B------:R-:W-:-:S07]  /*0fe0*/  MOV R4, 0x1000 ;  /* 0x0000100000047802 */ /* 0x000fce0000000f00 */
[----:B------:R-:W-:Y:S05]  /*0ff0*/  CALL.REL.NOINC `($__internal_0_$__cuda_sm3x_div_rn_noftz_f32_slowpath) ;  /* 0x0000000000b07944 */ /* 0x000fea0003c00000 */
[----:B------:R-:W-:-:S07]  /*1000*/  IMAD.MOV.U32 R8, RZ, RZ, R0 ;  /* 0x000000ffff087224 */ /* 0x000fce00078e0000 */
.L_x_12:
[----:B------:R-:W-:Y:S05]  /*1010*/  BSYNC.RECONVERGENT B0 ;  /* 0x0000000000007941 */ /* 0x000fea0003800200 */
.L_x_11:
[----:B------:R-:W0:Y:S01]  /*1020*/  LDC.64 R4, c[0x0][0x3a8] ;  /* 0x0000ea00ff047b82 */ /* 0x000e220000000a00 */
[----:B------:R-:W2:Y:S04]  /*1030*/  LDG.E R9, desc[UR36][R36.64+0x8] ;  /* 0x0000082424097981 */ /* 0x000ea8000c1e1900 */
[----:B------:R-:W3:Y:S04]  /*1040*/  LDG.E R0, desc[UR36][R16.64] ;  /* 0x0000002410007981 */ /* 0x000ee8000c1e1900 */
[----:B0-----:R-:W4:Y:S04]  /*1050*/  LDG.E R10, desc[UR36][R4.64+0x4] ;  /* 0x00000424040a7981 */ /* 0x001f28000c1e1900 */
[----:B------:R0:W5:Y:S02]  /*1060*/  LDG.E R7, desc[UR36][R4.64] ;  /* 0x0000002404077981 */ /* 0x000164000c1e1900 */
[----:B0-----:R-:W0:Y:S01]  /*1070*/  LDC.64 R4, c[0x0][0x380] ;  /* 0x0000e000ff047b82 */ /* 0x001e220000000a00 */
[----:B------:R-:W-:-:S02]  /*1080*/  IMAD.IADD R34, R28, 0x1, R34 ;  /* 0x000000011c227824 */ /* 0x000fc400078e0222 */
[----:B------:R-:W-:Y:S02]  /*1090*/  IMAD.IADD R6, R26, 0x1, R6 ;  /* 0x000000011a067824 */ /* 0x000fe400078e0206 */
[----:B--2---:R-:W-:-:S04]  /*10a0*/  FADD R8, -R9, R8 ;  /* 0x0000000809087221 */ /* 0x004fc80000000100 */
[----:B------:R-:W-:Y:S01]  /*10b0*/  FFMA R3, R8, R8, R3 ;  /* 0x0000000808037223 */ /* 0x000fe20000000003 */
[----:B------:R-:W-:Y:S02]  /*10c0*/  HFMA2 R8, -RZ, RZ, 0.96630859375, -0.0022525787353515625 ;  /* 0x3bbb989dff087431 */ /* 0x000fe400000001ff */
[----:B------:R-:W-:Y:S02]  /*10d0*/  IMAD.MOV.U32 R9, RZ, RZ, 0x437c0000 ;  /* 0x437c0000ff097424 */ /* 0x000fe400078e00ff */
[----:B----4-:R-:W-:-:S04]  /*10e0*/  FMUL R3, R3, R10 ;  /* 0x0000000a03037220 */ /* 0x010fc80000400000 */
[----:B------:R-:W-:-:S04]  /*10f0*/  FFMA.SAT R8, R3, R8, 0.5 ;  /* 0x3f00000003087423 */ /* 0x000fc80000002008 */
[----:B------:R-:W-:-:S04]  /*1100*/  FFMA.RM R8, R8, R9, 12582913 ;  /* 0x4b40000108087423 */ /* 0x000fc80000004009 */
[----:B------:R-:W-:-:S04]  /*1110*/  FADD R10, R8, -12583039 ;  /* 0xcb40007f080a7421 */ /* 0x000fc80000000000 */
[----:B------:R-:W-:-:S04]  /*1120*/  FFMA R10, R3, 1.4426950216293334961, -R10 ;  /* 0x3fb8aa3b030a7823 */ /* 0x000fc8000000080a */
[----:B------:R-:W-:-:S04]  /*1130*/  FFMA R10, R3, 1.925963033500011079e-08, R10 ;  /* 0x32a57060030a7823 */ /* 0x000fc8000000000a */
[----:B------:R-:W1:Y:S01]  /*1140*/  MUFU.EX2 R3, R10 ;  /* 0x0000000a00037308 */ /* 0x000e620000000800 */
[----:B------:R-:W-:Y:S02]  /*1150*/  IADD3 R9, PT, PT, R30, R32, RZ ;  /* 0x000000201e097210 */ /* 0x000fe40007ffe0ff */
[----:B------:R-:W-:-:S03]  /*1160*/  SHF.L.U32 R8, R8, 0x17, RZ ;  /* 0x0000001708087819 */ /* 0x000fc600000006ff */
[----:B------:R-:W-:-:S04]  /*1170*/  IMAD R9, R18, R9, R34 ;  /* 0x0000000912097224 */ /* 0x000fc800078e0222 */
[----:B------:R-:W-:Y:S02]  /*1180*/  IMAD R9, R18, R9, R6 ;  /* 0x0000000912097224 */ /* 0x000fe400078e0206 */
[----:B-1----:R-:W-:-:S04]  /*1190*/  FMUL R8, R8, R3 ;  /* 0x0000000308087220 */ /* 0x002fc80000400000 */
[----:B-----5:R-:W-:Y:S01]  /*11a0*/  FMUL R7, R7, R8 ;  /* 0x0000000807077220 */ /* 0x020fe20000400000 */
[----:B0-----:R-:W-:-:S04]  /*11b0*/  IMAD.WIDE R4, R9, 0x8, R4 ;  /* 0x0000000809047825 */ /* 0x001fc800078e0204 */
[----:B---3--:R-:W-:-:S05]  /*11c0*/  FMUL R3, R7, R0 ;  /* 0x0000000007037220 */ /* 0x008fca0000400000 */
[----:B------:R0:W-:Y:S04]  /*11d0*/  REDG.E.ADD.F32.FTZ.RN.STRONG.GPU desc[UR36][R4.64], R3 ;  /* 0x00000003040079a6 */ /* 0x0001e8000c12f324 */
[----:B------:R-:W2:Y:S01]  /*11e0*/  LDG.E R0, desc[UR36][R16.64+0x4] ;  /* 0x0000042410007981 */ /* 0x000ea2000c1e1900 */
[----:B------:R-:W-:Y:S01]  /*11f0*/  IADD3 R31, PT, PT, R31, UR38, RZ ;  /* 0x000000261f1f7c10 */ /* 0x000fe2000fffe0ff */
[----:B--2---:R-:W-:Y:S01]  /*1200*/  FMUL R7, R7, R0 ;  /* 0x0000000007077220 */ /* 0x004fe20000400000 */
[----:B------:R-:W-:-:S04]  /*1210*/  IMAD R0, R24, R2, RZ ;  /* 0x0000000218007224 */ /* 0x000fc800078e02ff */
[----:B------:R0:W-:Y:S01]  /*1220*/  REDG.E.ADD.F32.FTZ.RN.STRONG.GPU desc[UR36][R4.64+0x4], R7 ;  /* 0x00000407040079a6 */ /* 0x0001e2000c12f324 */
[----:B------:R-:W-:-:S13]  /*1230*/  ISETP.GE.AND P0, PT, R31, R0, PT ;  /* 0x000000001f00720c */ /* 0x000fda0003f06270 */
[----:B0-----:R-:W-:Y:S05]  /*1240*/  @!P0 BRA `(.L_x_13) ;  /* 0xfffffff0002c8947 */ /* 0x001fea000383ffff */
.L_x_1:
[----:B------:R-:W-:Y:S05]  /*1250*/  BSYNC B7 ;  /* 0x0000000000077941 */ /* 0x000fea0003800000 */
.L_x_0:
[----:B------:R-:W0:Y:S01]  /*1260*/  LDCU UR4, c[0x0][0x378] ;  /* 0x00006f00ff0477ac */ /* 0x000e220008000800 */
[----:B------:R-:W1:Y:S01]  /*1270*/  LDCU UR5, c[0x0][0x390] ;  /* 0x00007200ff0577ac */ /* 0x000e620008000800 */
[----:B0-----:R-:W-:-:S05]  /*1280*/  VIADD R22, R22, UR4 ;  /* 0x0000000416167c36 */ /* 0x001fca0008000000 */
[----:B-1----:R-:W-:-:S13]  /*1290*/  ISETP.GE.AND P0, PT, R22, UR5, PT ;  /* 0x0000000516007c0c */ /* 0x002fda000bf06270 */
[----:B------:R-:W-:Y:S05]  /*12a0*/  @!P0 BRA `(.L_x_14) ;  /* 0xffffffec00ac8947 */ /* 0x000fea000383ffff */
[----:B------:R-:W-:Y:S05]  /*12b0*/  EXIT ;  /* 0x000000000000794d */ /* 0x000fea0003800000 */
        .weak           $__internal_0_$__cuda_sm3x_div_rn_noftz_f32_slowpath
        .type           $__internal_0_$__cuda_sm3x_div_rn_noftz_f32_slowpath,@function
        .size           $__internal_0_$__cuda_sm3x_div_rn_noftz_f32_slowpath,(.L_x_54 - $__internal_0_$__cuda_sm3x_div_rn_noftz_f32_slowpath)
$__internal_0_$__cuda_sm3x_div_rn_noftz_f32_slowpath:
[----:B------:R-:W-:Y:S01]  /*12c0*/  SHF.R.U32.HI R5, RZ, 0x17, R19 ;  /* 0x00000017ff057819 */ /* 0x000fe20000011613 */
[----:B------:R-:W-:Y:S01]  /*12d0*/  BSSY.RECONVERGENT B1, `(.L_x_15) ;  /* 0x0000063000017945 */ /* 0x000fe20003800200 */
[----:B------:R-:W-:Y:S02]  /*12e0*/  SHF.R.U32.HI R8, RZ, 0x17, R0 ;  /* 0x00000017ff087819 */ /* 0x000fe40000011600 */
[----:B------:R-:W-:Y:S02]  /*12f0*/  LOP3.LUT R5, R5, 0xff, RZ, 0xc0, !PT ;  /* 0x000000ff05057812 */ /* 0x000fe400078ec0ff */
[----:B------:R-:W-:Y:S02]  /*1300*/  LOP3.LUT R12, R8, 0xff, RZ, 0xc0, !PT ;  /* 0x000000ff080c7812 */ /* 0x000fe400078ec0ff */
[----:B------:R-:W-:Y:S02]  /*1310*/  IADD3 R11, PT, PT, R5, -0x1, RZ ;  /* 0xffffffff050b7810 */ /* 0x000fe40007ffe0ff */
[----:B------:R-:W-:Y:S01]  /*1320*/  MOV R9, R19 ;  /* 0x0000001300097202 */ /* 0x000fe20000000f00 */
[----:B------:R-:W-:Y:S01]  /*1330*/  VIADD R10, R12, 0xffffffff ;  /* 0xffffffff0c0a7836 */ /* 0x000fe20000000000 */
[----:B------:R-:W-:-:S04]  /*1340*/  ISETP.GT.U32.AND P0, PT, R11, 0xfd, PT ;  /* 0x000000fd0b00780c */ /* 0x000fc80003f04070 */
[----:B------:R-:W-:-:S13]  /*1350*/  ISETP.GT.U32.OR P0, PT, R10, 0xfd, P0 ;  /* 0x000000fd0a00780c */ /* 0x000fda0000704470 */
[----:B------:R-:W-:Y:S01]  /*1360*/  @!P0 IMAD.MOV.U32 R8, RZ, RZ, RZ ;  /* 0x000000ffff088224 */ /* 0x000fe200078e00ff */
[----:B------:R-:W-:Y:S06]  /*1370*/  @!P0 BRA `(.L_x_16) ;  /* 0x00000000005c8947 */ /* 0x000fec0003800000 */
[----:B------:R-:W-:Y:S02]  /*1380*/  FSETP.GTU.FTZ.AND P0, PT, |R0|, +INF , PT ;  /* 0x7f8000000000780b */ /* 0x000fe40003f1c200 */
[----:B------:R-:W-:-:S04]  /*1390*/  FSETP.GTU.FTZ.AND P1, PT, |R19|, +INF , PT ;  /* 0x7f8000001300780b */ /* 0x000fc80003f3c200 */
[----:B------:R-:W-:-:S13]  /*13a0*/  PLOP3.LUT P0, PT, P0, P1, PT, 0xf8, 0x8f ;  /* 0x00000000008f781c */ /* 0x000fda0000703f70 */
[----:B------:R-:W-:Y:S05]  /*13b0*/  @P0 BRA `(.L_x_17) ;  /* 0x00000004004c0947 */ /* 0x000fea0003800000 */
[----:B------:R-:W-:-:S13]  /*13c0*/  LOP3.LUT P0, RZ, R9, 0x7fffffff, R0, 0xc8, !PT ;  /* 0x7fffffff09ff7812 */ /* 0x000fda000780c800 */
[----:B------:R-:W-:Y:S05]  /*13d0*/  @!P0 BRA `(.L_x_18) ;  /* 0x00000004003c8947 */ /* 0x000fea0003800000 */
[C---:B------:R-:W-:Y:S02]  /*13e0*/  FSETP.NEU.FTZ.AND P2, PT, |R0|.reuse, +INF , PT ;  /* 0x7f8000000000780b */ /* 0x040fe40003f5d200 */
[----:B------:R-:W-:Y:S02]  /*13f0*/  FSETP.NEU.FTZ.AND P1, PT, |R19|, +INF , PT ;  /* 0x7f8000001300780b */ /* 0x000fe40003f3d200 */
[----:B------:R-:W-:-:S11]  /*1400*/  FSETP.NEU.FTZ.AND P0, PT, |R0|, +INF , PT ;  /* 0x7f8000000000780b */ /* 0x000fd60003f1d200 */
[----:B------:R-:W-:Y:S05]  /*1410*/  @!P1 BRA !P2, `(.L_x_18) ;  /* 0x00000004002c9947 */ /* 0x000fea0005000000 */
[----:B------:R-:W-:-:S04]  /*1420*/  LOP3.LUT P2, RZ, R0, 0x7fffffff, RZ, 0xc0, !PT ;  /* 0x7fffffff00ff7812 */ /* 0x000fc8000784c0ff */
[----:B------:R-:W-:-:S13]  /*1430*/  PLOP3.LUT P1, PT, P1, P2, PT, 0x2f, 0xf2 ;  /* 0x0000000000f2781c */ /* 0x000fda0000f24577 */
[----:B------:R-:W-:Y:S05]  /*1440*/  @P1 BRA `(.L_x_19) ;  /* 0x0000000400181947 */ /* 0x000fea0003800000 */
[----:B------:R-:W-:-:S04]  /*1450*/  LOP3.LUT P1, RZ, R9, 0x7fffffff, RZ, 0xc0, !PT ;  /* 0x7fffffff09ff7812 */ /* 0x000fc8000782c0ff */
[----:B------:R-:W-:-:S13]  /*1460*/  PLOP3.LUT P0, PT, P0, P1, PT, 0x2f, 0xf2 ;  /* 0x0000000000f2781c */ /* 0x000fda0000702577 */
[----:B------:R-:W-:Y:S05]  /*1470*/  @P0 BRA `(.L_x_20) ;  /* 0x0000000400000947 */ /* 0x000fea0003800000 */
[----:B------:R-:W-:Y:S02]  /*1480*/  ISETP.GE.AND P0, PT, R10, RZ, PT ;  /* 0x000000ff0a00720c */ /* 0x000fe40003f06270 */
[----:B------:R-:W-:-:S11]  /*1490*/  ISETP.GE.AND P1, PT, R11, RZ, PT ;  /* 0x000000ff0b00720c */ /* 0x000fd60003f26270 */
[----:B------:R-:W-:Y:S01]  /*14a0*/  @P0 MOV R8, RZ ;  /* 0x000000ff00080202 */ /* 0x000fe20000000f00 */
[----:B------:R-:W-:Y:S02]  /*14b0*/  @!P0 IMAD.MOV.U32 R8, RZ, RZ, -0x40 ;  /* 0xffffffc0ff088424 */ /* 0x000fe400078e00ff */
[----:B------:R-:W-:Y:S01]  /*14c0*/  @!P0 FFMA R0, R0, 1.84467440737095516160e+19, RZ ;  /* 0x5f80000000008823 */ /* 0x000fe200000000ff */
[----:B------:R-:W-:Y:S02]  /*14d0*/  @!P1 FFMA R9, R19, 1.84467440737095516160e+19, RZ ;  /* 0x5f80000013099823 */ /* 0x000fe400000000ff */
[----:B------:R-:W-:-:S07]  /*14e0*/  @!P1 IADD3 R8, PT, PT, R8, 0x40, RZ ;  /* 0x0000004008089810 */ /* 0x000fce0007ffe0ff */
.L_x_16:
[----:B------:R-:W-:Y:S01]  /*14f0*/  LEA R10, R5, 0xc0800000, 0x17 ;  /* 0xc0800000050a7811 */ /* 0x000fe200078eb8ff */
[----:B------:R-:W-:Y:S01]  /*1500*/  BSSY.RECONVERGENT B2, `(.L_x_21) ;  /* 0x0000036000027945 */ /* 0x000fe20003800200 */
[----:B------:R-:W-:-:S03]  /*1510*/  IADD3 R12, PT, PT, R12, -0x7f, RZ ;  /* 0xffffff810c0c7810 */ /* 0x000fc60007ffe0ff */
[----:B------:R-:W-:Y:S02]  /*1520*/  IMAD.IADD R13, R9, 0x1, -R10 ;  /* 0x00000001090d7824 */ /* 0x000fe400078e0a0a */
[C---:B------:R-:W-:Y:S02]  /*1530*/  IMAD R0, R12.reuse, -0x800000, R0 ;  /* 0xff8000000c007824 */ /* 0x040fe400078e0200 */
[----:B------:R0:W1:Y:S01]  /*1540*/  MUFU.RCP R9, R13 ;  /* 0x0000000d00097308 */ /* 0x0000620000001000 */
[----:B------:R-:W-:Y:S01]  /*1550*/  FADD.FTZ R11, -R13, -RZ ;  /* 0x800000ff0d0b7221 */ /* 0x000fe20000010100 */
[----:B0-----:R-:W-:-:S05]  /*1560*/  IADD3 R13, PT, PT, R12, 0x7f, -R5 ;  /* 0x0000007f0c0d7810 */ /* 0x001fca0007ffe805 */
[----:B------:R-:W-:Y:S02]  /*1570*/  IMAD.IADD R13, R13, 0x1, R8 ;  /* 0x000000010d0d7824 */ /* 0x000fe400078e0208 */
[----:B-1----:R-:W-:-:S04]  /*1580*/  FFMA R10, R9, R11, 1 ;  /* 0x3f800000090a7423 */ /* 0x002fc8000000000b */
[----:B------:R-:W-:-:S04]  /*1590*/  FFMA R9, R9, R10, R9 ;  /* 0x0000000a09097223 */ /* 0x000fc80000000009 */
[----:B------:R-:W-:-:S04]  /*15a0*/  FFMA R10, R0, R9, RZ ;  /* 0x00000009000a7223 */ /* 0x000fc800000000ff */
[----:B------:R-:W-:-:S04]  /*15b0*/  FFMA R14, R11, R10, R0 ;  /* 0x0000000a0b0e7223 */ /* 0x000fc80000000000 */
[----:B------:R-:W-:-:S04]  /*15c0*/  FFMA R10, R9, R14, R10 ;  /* 0x0000000e090a7223 */ /* 0x000fc8000000000a */
[----:B------:R-:W-:-:S04]  /*15d0*/  FFMA R11, R11, R10, R0 ;  /* 0x0000000a0b0b7223 */ /* 0x000fc80000000000 */
[----:B------:R-:W-:-:S05]  /*15e0*/  FFMA R0, R9, R11, R10 ;  /* 0x0000000b09007223 */ /* 0x000fca000000000a */
[----:B------:R-:W-:-:S04]  /*15f0*/  SHF.R.U32.HI R5, RZ, 0x17, R0 ;  /* 0x00000017ff057819 */ /* 0x000fc80000011600 */
[----:B------:R-:W-:-:S04]  /*1600*/  LOP3.LUT R5, R5, 0xff, RZ, 0xc0, !PT ;  /* 0x000000ff05057812 */ /* 0x000fc800078ec0ff */
[----:B------:R-:W-:-:S05]  /*1610*/  IADD3 R12, PT, PT, R5, R13, RZ ;  /* 0x0000000d050c7210 */ /* 0x000fca0007ffe0ff */
[----:B------:R-:W-:-:S05]  /*1620*/  VIADD R5, R12, 0xffffffff ;  /* 0xffffffff0c057836 */ /* 0x000fca0000000000 */
[----:B------:R-:W-:-:S13]  /*1630*/  ISETP.GE.U32.AND P0, PT, R5, 0xfe, PT ;  /* 0x000000fe0500780c */ /* 0x000fda0003f06070 */
[----:B------:R-:W-:Y:S05]  /*1640*/  @!P0 BRA `(.L_x_22) ;  /* 0x0000000000808947 */ /* 0x000fea0003800000 */
[----:B------:R-:W-:-:S13]  /*1650*/  ISETP.GT.AND P0, PT, R12, 0xfe, PT ;  /* 0x000000fe0c00780c */ /* 0x000fda0003f04270 */
[----:B------:R-:W-:Y:S05]  /*1660*/  @P0 BRA `(.L_x_23) ;  /* 0x00000000006c0947 */ /* 0x000fea0003800000 */
[----:B------:R-:W-:-:S13]  /*1670*/  ISETP.GE.AND P0, PT, R12, 0x1, PT ;  /* 0x000000010c00780c */ /* 0x000fda0003f06270 */
[----:B------:R-:W-:Y:S05]  /*1680*/  @P0 BRA `(.L_x_24) ;  /* 0x0000000000740947 */ /* 0x000fea0003800000 */
[----:B------:R-:W-:Y:S02]  /*1690*/  ISETP.GE.AND P0, PT, R12, -0x18, PT ;  /* 0xffffffe80c00780c */ /* 0x000fe40003f06270 */
[----:B------:R-:W-:-:S11]  /*16a0*/  LOP3.LUT R0, R0, 0x80000000, RZ, 0xc0, !PT ;  /* 0x8000000000007812 */ /* 0x000fd600078ec0ff */
[----:B------:R-:W-:Y:S05]  /*16b0*/  @!P0 BRA `(.L_x_24) ;  /* 0x0000000000688947 */ /* 0x000fea0003800000 */
[-CC-:B------:R-:W-:Y:S01]  /*16c0*/  FFMA.RZ R5, R9, R11.reuse, R10.reuse ;  /* 0x0000000b09057223 */ /* 0x180fe2000000c00a */
[C---:B------:R-:W-:Y:S02]  /*16d0*/  ISETP.NE.AND P2, PT, R12.reuse, RZ, PT ;  /* 0x000000ff0c00720c */ /* 0x040fe40003f45270 */
[C---:B------:R-:W-:Y:S02]  /*16e0*/  ISETP.NE.AND P1, PT, R12.reuse, RZ, PT ;  /* 0x000000ff0c00720c */ /* 0x040fe40003f25270 */
[----:B------:R-:W-:Y:S01]  /*16f0*/  LOP3.LUT R8, R5, 0x7fffff, RZ, 0xc0, !PT ;  /* 0x007fffff05087812 */ /* 0x000fe200078ec0ff */
[CCC-:B------:R-:W-:Y:S01]  /*1700*/  FFMA.RP R5, R9.reuse, R11.reuse, R10.reuse ;  /* 0x0000000b09057223 */ /* 0x1c0fe2000000800a */
[----:B------:R-:W-:Y:S01]  /*1710*/  FFMA.RM R10, R9, R11, R10 ;  /* 0x0000000b090a7223 */ /* 0x000fe2000000400a */
[----:B------:R-:W-:Y:S01]  /*1720*/  IADD3 R9, PT, PT, R12, 0x20, RZ ;  /* 0x000000200c097810 */ /* 0x000fe20007ffe0ff */
[----:B------:R-:W-:Y:S01]  /*1730*/  IMAD.MOV R11, RZ, RZ, -R12 ;  /* 0x000000ffff0b7224 */ /* 0x000fe200078e0a0c */
[----:B------:R-:W-:-:S02]  /*1740*/  LOP3.LUT R8, R8, 0x800000, RZ, 0xfc, !PT ;  /* 0x0080000008087812 */ /* 0x000fc400078efcff */
[----:B------:R-:W-:Y:S02]  /*1750*/  FSETP.NEU.FTZ.AND P0, PT, R5, R10, PT ;  /* 0x0000000a0500720b */ /* 0x000fe40003f1d000 */
[----:B------:R-:W-:Y:S02]  /*1760*/  SHF.L.U32 R9, R8, R9, RZ ;  /* 0x0000000908097219 */ /* 0x000fe400000006ff */
[----:B------:R-:W-:Y:S02]  /*1770*/  SEL R5, R11, RZ, P2 ;  /* 0x000000ff0b057207 */ /* 0x000fe40001000000 */
[----:B------:R-:W-:Y:S02]  /*1780*/  ISETP.NE.AND P1, PT, R9, RZ, P1 ;  /* 0x000000ff0900720c */ /* 0x000fe40000f25270 */
[----:B------:R-:W-:Y:S02]  /*1790*/  SHF.R.U32.HI R5, RZ, R5, R8 ;  /* 0x00000005ff057219 */ /* 0x000fe40000011608 */
[----:B------:R-:W-:-:S02]  /*17a0*/  PLOP3.LUT P0, PT, P0, P1, PT, 0xf8, 0x8f ;  /* 0x00000000008f781c */ /* 0x000fc40000703f70 */
[----:B------:R-:W-:Y:S02]  /*17b0*/  SHF.R.U32.HI R9, RZ, 0x1, R5 ;  /* 0x00000001ff097819 */ /* 0x000fe40000011605 */
[----:B------:R-:W-:-:S04]  /*17c0*/  SEL R8, RZ, 0x1, !P0 ;  /* 0x00000001ff087807 */ /* 0x000fc80004000000 */
[----:B------:R-:W-:-:S04]  /*17d0*/  LOP3.LUT R8, R8, 0x1, R9, 0xf8, !PT ;  /* 0x0000000108087812 */ /* 0x000fc800078ef809 */
[----:B------:R-:W-:-:S04]  /*17e0*/  LOP3.LUT R8, R8, R5, RZ, 0xc0, !PT ;  /* 0x0000000508087212 */ /* 0x000fc800078ec0ff */
[----:B------:R-:W-:-:S04]  /*17f0*/  IADD3 R9, PT, PT, R9, R8, RZ ;  /* 0x0000000809097210 */ /* 0x000fc80007ffe0ff */
[----:B------:R-:W-:Y:S01]  /*1800*/  LOP3.LUT R0, R9, R0, RZ, 0xfc, !PT ;  /* 0x0000000009007212 */ /* 0x000fe200078efcff */
[----:B------:R-:W-:Y:S06]  /*1810*/  BRA `(.L_x_24) ;  /* 0x0000000000107947 */ /* 0x000fec0003800000 */
.L_x_23:
[----:B------:R-:W-:-:S04]  /*1820*/  LOP3.LUT R0, R0, 0x80000000, RZ, 0xc0, !PT ;  /* 0x8000000000007812 */ /* 0x000fc800078ec0ff */
[----:B------:R-:W-:Y:S01]  /*1830*/  LOP3.LUT R0, R0, 0x7f800000, RZ, 0xfc, !PT ;  /* 0x7f80000000007812 */ /* 0x000fe200078efcff */
[----:B------:R-:W-:Y:S06]  /*1840*/  BRA `(.L_x_24) ;  /* 0x0000000000047947 */ /* 0x000fec0003800000 */
.L_x_22:
[----:B------:R-:W-:-:S07]  /*1850*/  IMAD R0, R13, 0x800000, R0 ;  /* 0x008000000d007824 */ /* 0x000fce00078e0200 */
.L_x_24:
[----:B------:R-:W-:Y:S05]  /*1860*/  BSYNC.RECONVERGENT B2 ;  /* 0x0000000000027941 */ /* 0x000fea0003800200 */
.L_x_21:
[----:B------:R-:W-:Y:S05]  /*1870*/  BRA `(.L_x_25) ;  /* 0x0000000000207947 */ /* 0x000fea0003800000 */
.L_x_20:
[----:B------:R-:W-:-:S04]  /*1880*/  LOP3.LUT R0, R9, 0x80000000, R0, 0x48, !PT ;  /* 0x8000000009007812 */ /* 0x000fc800078e4800 */
[----:B------:R-:W-:Y:S01]  /*1890*/  LOP3.LUT R0, R0, 0x7f800000, RZ, 0xfc, !PT ;  /* 0x7f80000000007812 */ /* 0x000fe200078efcff */
[----:B------:R-:W-:Y:S06]  /*18a0*/  BRA `(.L_x_25) ;  /* 0x0000000000147947 */ /* 0x000fec0003800000 */
.L_x_19:
[----:B------:R-:W-:Y:S01]  /*18b0*/  LOP3.LUT R0, R9, 0x80000000, R0, 0x48, !PT ;  /* 0x8000000009007812 */ /* 0x000fe200078e4800 */
[----:B------:R-:W-:Y:S06]  /*18c0*/  BRA `(.L_x_25) ;  /* 0x00000000000c7947 */ /* 0x000fec0003800000 */
.L_x_18:
[----:B------:R-:W0:Y:S01]  /*18d0*/  MUFU.RSQ R0, -QNAN ;  /* 0xffc0000000007908 */ /* 0x000e220000001400 */
[----:B------:R-:W-:Y:S05]  /*18e0*/  BRA `(.L_x_25) ;  /* 0x0000000000047947 */ /* 0x000fea0003800000 */
.L_x_17:
[----:B------:R-:W-:-:S07]  /*18f0*/  FADD.FTZ R0, R0, R19 ;  /* 0x0000001300007221 */ /* 0x000fce0000010000 */
.L_x_25:
[----:B------:R-:W-:Y:S05]  /*1900*/  BSYNC.RECONVERGENT B1 ;  /* 0x0000000000017941 */ /* 0x000fea0003800200 */
.L_x_15:
[----:B------:R-:W-:-:S04]  /*1910*/  HFMA2 R5, -RZ, RZ, 0, 0 ;  /* 0x00000000ff057431 */ /* 0x000fc800000001ff */
[----:B0-----:R-:W-:Y:S05]  /*1920*/  RET.REL.NODEC R4 `(scatter) ;  /* 0xffffffe404b47950 */ /* 0x001fea0003c3ffff */
.L_x_26:
[----:B------:R-:W-:-:S00]  /*1930*/  BRA `(.L_x_26) ;  /* 0xfffffffc00fc7947 */ /* 0x000fc0000383ffff */
[----:B------:R-:W-:-:S00]  /*1940*/  NOP ;  /* 0x0000000000007918 */ /* 0x000fc00000000000 */
        /* <DEDUP_REMOVED lines=11> */
.L_x_54:


//--------------------- .text.gather              --------------------------
	.section	.text.gather,"ax",@progbits
	.align	128
        .global         gather
        .type           gather,@function
        .size           gather,(.L_x_55 - gather)
        .other          gather,@"STO_CUDA_ENTRY STV_DEFAULT"
gather:
.text.gather:
        /* <DEDUP_REMOVED lines=22> */
.L_x_41:
[----:B------:R-:W-:Y:S01]  /*0160*/  IMAD R0, R24, R2, RZ ;  /* 0x0000000218007224 */ /* 0x000fe200078e02ff */
[----:B------:R-:W-:Y:S04]  /*0170*/  BSSY B7, `(.L_x_27) ;  /* 0x000010e000077945 */ /* 0x000fe80003800000 */
[----:B------:R-:W-:-:S13]  /*0180*/  ISETP.GE.AND P0, PT, R23, R0, PT ;  /* 0x000000001700720c */ /* 0x000fda0003f06270 */
[----:B0-----:R-:W-:Y:S05]  /*0190*/  @P0 BRA `(.L_x_28) ;  /* 0x00000010002c0947 */ /* 0x001fea0003800000 */
        /* <DEDUP_REMOVED lines=22> */
.L_x_40:
[-C--:B0-----:R-:W-:Y:S01]  /*0300*/  IABS R3, R2.reuse ;  /* 0x0000000200037213 */ /* 0x081fe20000000000 */
        /* <DEDUP_REMOVED lines=44> */
.L_x_30:
[----:B------:R-:W-:Y:S05]  /*05d0*/  BSYNC.RECONVERGENT B6 ;  /* 0x0000000000067941 */ /* 0x000fea0003800200 */
.L_x_29:
        /* <DEDUP_REMOVED lines=69> */
.L_x_32:
[----:B------:R-:W-:Y:S05]  /*0a30*/  BSYNC.RECONVERGENT B6 ;  /* 0x0000000000067941 */ /* 0x000fea0003800200 */
.L_x_31:
        /* <DEDUP_REMOVED lines=18> */
.L_x_33:
        /* <DEDUP_REMOVED lines=35> */
[----:B------:R-:W-:Y:S05]  /*0d90*/  CALL.REL.NOINC `($__internal_1_$__cuda_sm3x_div_rn_noftz_f32_slowpath) ;  /* 0x0000000400487944 */ /* 0x000fea0003c00000 */
[----:B------:R-:W-:-:S07]  /*0da0*/  IMAD.MOV.U32 R4, RZ, RZ, R0 ;  /* 0x000000ffff047224 */ /* 0x000fce00078e0000 */
.L_x_35:
[----:B------:R-:W-:Y:S05]  /*0db0*/  BSYNC.RECONVERGENT B0 ;  /* 0x0000000000007941 */ /* 0x000fea0003800200 */
.L_x_34:
        /* <DEDUP_REMOVED lines=16> */
[----:B------:R-:W-:Y:S05]  /*0ec0*/  CALL.REL.NOINC `($__internal_1_$__cuda_sm3x_div_rn_noftz_f32_slowpath) ;  /* 0x0000000000fc7944 */ /* 0x000fea0003c00000 */
[----:B------:R-:W-:-:S07]  /*0ed0*/  MOV R3, R0 ;  /* 0x0000000000037202 */ /* 0x000fce0000000f00 */
.L_x_37:
[----:B------:R-:W-:Y:S05]  /*0ee0*/  BSYNC.RECONVERGENT B0 ;  /* 0x0000000000007941 */ /* 0x000fea0003800200 */
.L_x_36:
        /* <DEDUP_REMOVED lines=16> */
[----:B------:R-:W-:Y:S05]  /*0ff0*/  CALL.REL.NOINC `($__internal_1_$__cuda_sm3x_div_rn_noftz_f32_slowpath) ;  /* 0x0000000000b07944 */ /* 0x000fea0003c00000 */
[----:B------:R-:W-:-:S07]  /*1000*/  IMAD.MOV.U32 R10, RZ, RZ, R0 ;  /* 0x000000ffff0a7224 */ /* 0x000fce00078e0000 */
.L_x_39:
[----:B------:R-:W-:Y:S05]  /*1010*/  BSYNC.RECONVERGENT B0 ;  /* 0x0000000000007941 */ /* 0x000fea0003800200 */
.L_x_38:
[----:B------:R-:W0:Y:S01]  /*1020*/  LDC.64 R6, c[0x0][0x3a8] ;  /* 0x0000ea00ff067b82 */ /* 0x000e220000000a00 */
[----:B------:R-:W2:Y:S07]  /*1030*/  LDG.E R11, desc[UR36][R36.64+0x8] ;  /* 0x00000824240b7981 */ /* 0x000eae000c1e1900 */
[----:B------:R-:W1:Y:S01]  /*1040*/  LDC.64 R4, c[0x0][0x388] ;  /* 0x0000e200ff047b82 */ /* 0x000e620000000a00 */
[----:B0-----:R-:W3:Y:S01]  /*1050*/  LDG.E R0, desc[UR36][R6.64+0x4] ;  /* 0x0000042406007981 */ /* 0x001ee2000c1e1900 */
[----:B------:R-:W-:Y:S01]  /*1060*/  IADD3 R9, PT, PT, R30, R32, RZ ;  /* 0x000000201e097210 */ /* 0x000fe20007ffe0ff */
[----:B------:R-:W-:Y:S01]  /*1070*/  IMAD.IADD R34, R28, 0x1, R34 ;  /* 0x000000011c227824 */ /* 0x000fe200078e0222 */
[----:B------:R-:W-:-:S03]  /*1080*/  IADD3 R8, PT, PT, R26, R8, RZ ;  /* 0x000000081a087210 */ /* 0x000fc60007ffe0ff */
[----:B------:R-:W-:-:S04]  /*1090*/  IMAD R9, R18, R9, R34 ;  /* 0x0000000912097224 */ /* 0x000fc800078e0222 */
[----:B------:R-:W-:-:S04]  /*10a0*/  IMAD R9, R18, R9, R8 ;  /* 0x0000000912097224 */ /* 0x000fc800078e0208 */
[----:B-1----:R-:W-:Y:S02]  /*10b0*/  IMAD.WIDE R4, R9, 0x8, R4 ;  /* 0x0000000809047825 */ /* 0x002fe400078e0204 */
[----:B------:R-:W4:Y:S04]  /*10c0*/  LDG.E R9, desc[UR36][R6.64] ;  /* 0x0000002406097981 */ /* 0x000f28000c1e1900 */
[----:B------:R-:W5:Y:S01]  /*10d0*/  LDG.E R8, desc[UR36][R4.64] ;  /* 0x0000002404087981 */ /* 0x000f62000c1e1900 */
[----:B--2---:R-:W-:Y:S01]  /*10e0*/  FADD R10, -R11, R10 ;  /* 0x0000000a0b0a7221 */ /* 0x004fe20000000100 */
[----:B------:R-:W-:-:S03]  /*10f0*/  IMAD.MOV.U32 R11, RZ, RZ, 0x3bbb989d ;  /* 0x3bbb989dff0b7424 */ /* 0x000fc600078e00ff */
[----:B------:R-:W-:Y:S01]  /*1100*/  FFMA R3, R10, R10, R3 ;  /* 0x0000000a0a037223 */ /* 0x000fe20000000003 */
[----:B------:R-:W-:-:S03]  /*1110*/  HFMA2 R10, -RZ, RZ, 3.7421875, 0 ;  /* 0x437c0000ff0a7431 */ /* 0x000fc600000001ff */
[----:B---3--:R-:W-:-:S04]  /*1120*/  FMUL R0, R3, R0 ;  /* 0x0000000003007220 */ /* 0x008fc80000400000 */
[----:B------:R-:W-:-:S04]  /*1130*/  FFMA.SAT R3, R0, R11, 0.5 ;  /* 0x3f00000000037423 */ /* 0x000fc8000000200b */
[----:B------:R-:W-:-:S04]  /*1140*/  FFMA.RM R3, R3, R10, 12582913 ;  /* 0x4b40000103037423 */ /* 0x000fc8000000400a */
[C---:B------:R-:W-:Y:S01]  /*1150*/  FADD R11, R3.reuse, -12583039 ;  /* 0xcb40007f030b7421 */ /* 0x040fe20000000000 */
[----:B------:R-:W-:-:S03]  /*1160*/  IMAD.SHL.U32 R3, R3, 0x800000, RZ ;  /* 0x0080000003037824 */ /* 0x000fc600078e00ff */
[----:B------:R-:W-:-:S04]  /*1170*/  FFMA R11, R0, 1.4426950216293334961, -R11 ;  /* 0x3fb8aa3b000b7823 */ /* 0x000fc8000000080b */
[----:B------:R-:W-:-:S04]  /*1180*/  FFMA R11, R0, 1.925963033500011079e-08, R11 ;  /* 0x32a57060000b7823 */ /* 0x000fc8000000000b */
[----:B------:R-:W0:Y:S02]  /*1190*/  MUFU.EX2 R0, R11 ;  /* 0x0000000b00007308 */ /* 0x000e240000000800 */
[----:B0-----:R-:W-:-:S04]  /*11a0*/  FMUL R0, R3, R0 ;  /* 0x0000000003007220 */ /* 0x001fc80000400000 */
[----:B----4-:R-:W-:-:S04]  /*11b0*/  FMUL R9, R9, R0 ;  /* 0x0000000009097220 */ /* 0x010fc80000400000 */
[----:B-----5:R-:W-:-:S05]  /*11c0*/  FMUL R3, R9, R8 ;  /* 0x0000000809037220 */ /* 0x020fca0000400000 */
[----:B------:R0:W-:Y:S04]  /*11d0*/  REDG.E.ADD.F32.FTZ.RN.STRONG.GPU desc[UR36][R16.64], R3 ;  /* 0x00000003100079a6 */ /* 0x0001e8000c12f324 */
[----:B------:R-:W2:Y:S01]  /*11e0*/  LDG.E R4, desc[UR36][R4.64+0x4] ;  /* 0x0000042404047981 */ /* 0x000ea2000c1e1900 */
[----:B------:R-:W-:Y:S01]  /*11f0*/  IMAD R0, R24, R2, RZ ;  /* 0x0000000218007224 */ /* 0x000fe200078e02ff */
[----:B------:R-:W-:-:S04]  /*1200*/  IADD3 R31, PT, PT, R31, UR38, RZ ;  /* 0x000000261f1f7c10 */ /* 0x000fc8000fffe0ff */
[----:B------:R-:W-:Y:S01]  /*1210*/  ISETP.GE.AND P0, PT, R31, R0, PT ;  /* 0x000000001f00720c */ /* 0x000fe20003f06270 */
[----:B--2---:R-:W-:-:S05]  /*1220*/  FMUL R9, R9, R4 ;  /* 0x0000000409097220 */ /* 0x004fca0000400000 */
[----:B------:R0:W-:Y:S07]  /*1230*/  REDG.E.ADD.F32.FTZ.RN.STRONG.GPU desc[UR36][R16.64+0x4], R9 ;  /* 0x00000409100079a6 */ /* 0x0001ee000c12f324 */
[----:B------:R-:W-:Y:S05]  /*1240*/  @!P0 BRA `(.L_x_40) ;  /* 0xfffffff0002c8947 */ /* 0x000fea000383ffff */
.L_x_28:
[----:B------:R-:W-:Y:S05]  /*1250*/  BSYNC B7 ;  /* 0x0000000000077941 */ /* 0x000fea0003800000 */
.L_x_27:
[----:B------:R-:W1:Y:S01]  /*1260*/  LDCU UR4, c[0x0][0x378] ;  /* 0x00006f00ff0477ac */ /* 0x000e620008000800 */
[----:B------:R-:W2:Y:S01]  /*1270*/  LDCU UR5, c[0x0][0x390] ;  /* 0x00007200ff0577ac */ /* 0x000ea20008000800 */
[----:B-1----:R-:W-:-:S05]  /*1280*/  VIADD R22, R22, UR4 ;  /* 0x0000000416167c36 */ /* 0x002fca0008000000 */
[----:B--2---:R-:W-:-:S13]  /*1290*/  ISETP.GE.AND P0, PT, R22, UR5, PT ;  /* 0x0000000516007c0c */ /* 0x004fda000bf06270 */
[----:B------:R-:W-:Y:S05]  /*12a0*/  @!P0 BRA `(.L_x_41) ;  /* 0xffffffec00ac8947 */ /* 0x000fea000383ffff */
[----:B------:R-:W-:Y:S05]  /*12b0*/  EXIT ;  /* 0x000000000000794d */ /* 0x000fea0003800000 */
        .weak           $__internal_1_$__cuda_sm3x_div_rn_noftz_f32_slowpath
        .type           $__internal_1_$__cuda_sm3x_div_rn_noftz_f32_slowpath,@function
        .size           $__internal_1_$__cuda_sm3x_div_rn_noftz_f32_slowpath,(.L_x_55 - $__internal_1_$__cuda_sm3x_div_rn_noftz_f32_slowpath)
$__internal_1_$__cuda_sm3x_div_rn_noftz_f32_slowpath:
        /* <DEDUP_REMOVED lines=35> */
.L_x_43:
[----:B------:R-:W-:Y:S01]  /*14f0*/  LEA R10, R5, 0xc0800000, 0x17 ;  /* 0xc0800000050a7811 */ /* 0x000fe200078eb8ff */
[----:B------:R-:W-:Y:S01]  /*1500*/  BSSY.RECONVERGENT B2, `(.L_x_48) ;  /* 0x0000036000027945 */ /* 0x000fe20003800200 */
[----:B------:R-:W-:-:S03]  /*1510*/  IADD3 R12, PT, PT, R12, -0x7f, RZ ;  /* 0xffffff810c0c7810 */ /* 0x000fc60007ffe0ff */
[----:B------:R-:W-:Y:S02]  /*1520*/  IMAD.IADD R13, R9, 0x1, -R10 ;  /* 0x00000001090d7824 */ /* 0x000fe400078e0a0a */
[C---:B------:R-:W-:Y:S01]  /*1530*/  IMAD R0, R12.reuse, -0x800000, R0 ;  /* 0xff8000000c007824 */ /* 0x040fe200078e0200 */
[----:B------:R-:W-:Y:S01]  /*1540*/  IADD3 R12, PT, PT, R12, 0x7f, -R5 ;  /* 0x0000007f0c0c7810 */ /* 0x000fe20007ffe805 */
[----:B------:R-:W0:Y:S01]  /*1550*/  MUFU.RCP R9, R13 ;  /* 0x0000000d00097308 */ /* 0x000e220000001000 */
[----:B------:R-:W-:-:S03]  /*1560*/  FADD.FTZ R11, -R13, -RZ ;  /* 0x800000ff0d0b7221 */ /* 0x000fc60000010100 */
[----:B------:R-:W-:Y:S02]  /*1570*/  IMAD.IADD R12, R12, 0x1, R7 ;  /* 0x000000010c0c7824 */ /* 0x000fe400078e0207 */
[----:B0-----:R-:W-:-:S04]  /*1580*/  FFMA R10, R9, R11, 1 ;  /* 0x3f800000090a7423 */ /* 0x001fc8000000000b */
        /* <DEDUP_REMOVED lines=20> */
[C---:B------:R-:W-:Y:S02]  /*16d0*/  IADD3 R12, PT, PT, R13.reuse, 0x20, RZ ;  /* 0x000000200d0c7810 */ /* 0x040fe40007ffe0ff */
[----:B------:R-:W-:Y:S02]  /*16e0*/  ISETP.NE.AND P2, PT, R13, RZ, PT ;  /* 0x000000ff0d00720c */ /* 0x000fe40003f45270 */
[----:B------:R-:W-:Y:S01]  /*16f0*/  LOP3.LUT R7, R5, 0x7fffff, RZ, 0xc0, !PT ;  /* 0x007fffff05077812 */ /* 0x000fe200078ec0ff */
[CCC-:B------:R-:W-:Y:S01]  /*1700*/  FFMA.RP R5, R9.reuse, R11.reuse, R10.reuse ;  /* 0x0000000b09057223 */ /* 0x1c0fe2000000800a */
[----:B------:R-:W-:Y:S01]  /*1710*/  FFMA.RM R10, R9, R11, R10 ;  /* 0x0000000b090a7223 */ /* 0x000fe2000000400a */
[----:B------:R-:W-:Y:S01]  /*1720*/  IMAD.MOV R9, RZ, RZ, -R13 ;  /* 0x000000ffff097224 */ /* 0x000fe200078e0a0d */
[----:B------:R-:W-:Y:S02]  /*1730*/  LOP3.LUT R7, R7, 0x800000, RZ, 0xfc, !PT ;  /* 0x0080000007077812 */ /* 0x000fe400078efcff */
[----:B------:R-:W-:-:S02]  /*1740*/  ISETP.NE.AND P1, PT, R13, RZ, PT ;  /* 0x000000ff0d00720c */ /* 0x000fc40003f25270 */
[----:B------:R-:W-:Y:S02]  /*1750*/  SHF.L.U32 R12, R7, R12, RZ ;  /* 0x0000000c070c7219 */ /* 0x000fe400000006ff */
[----:B------:R-:W-:Y:S02]  /*1760*/  FSETP.NEU.FTZ.AND P0, PT, R5, R10, PT ;  /* 0x0000000a0500720b */ /* 0x000fe40003f1d000 */
        /* <DEDUP_REMOVED lines=11> */
.L_x_50:
[----:B------:R-:W-:-:S04]  /*1820*/  LOP3.LUT R0, R0, 0x80000000, RZ, 0xc0, !PT ;  /* 0x8000000000007812 */ /* 0x000fc800078ec0ff */
[----:B------:R-:W-:Y:S01]  /*1830*/  LOP3.LUT R0, R0, 0x7f800000, RZ, 0xfc, !PT ;  /* 0x7f80000000007812 */ /* 0x000fe200078efcff */
[----:B------:R-:W-:Y:S06]  /*1840*/  BRA `(.L_x_51) ;  /* 0x0000000000047947 */ /* 0x000fec0003800000 */
.L_x_49:
[----:B------:R-:W-:-:S07]  /*1850*/  IMAD R0, R12, 0x800000, R0 ;  /* 0x008000000c007824 */ /* 0x000fce00078e0200 */
.L_x_51:
[----:B------:R-:W-:Y:S05]  /*1860*/  BSYNC.RECONVERGENT B2 ;  /* 0x0000000000027941 */ /* 0x000fea0003800200 */
.L_x_48:
[----:B------:R-:W-:Y:S05]  /*1870*/  BRA `(.L_x_52) ;  /* 0x0000000000207947 */ /* 0x000fea0003800000 */
.L_x_47:
[----:B------:R-:W-:-:S04]  /*1880*/  LOP3.LUT R0, R9, 0x80000000, R0, 0x48, !PT ;  /* 0x8000000009007812 */ /* 0x000fc800078e4800 */
[----:B------:R-:W-:Y:S01]  /*1890*/  LOP3.LUT R0, R0, 0x7f800000, RZ, 0xfc, !PT ;  /* 0x7f80000000007812 */ /* 0x000fe200078efcff */
[----:B------:R-:W-:Y:S06]  /*18a0*/  BRA `(.L_x_52) ;  /* 0x0000000000147947 */ /* 0x000fec0003800000 */
.L_x_46:
[----:B------:R-:W-:Y:S01]  /*18b0*/  LOP3.LUT R0, R9, 0x80000000, R0, 0x48, !PT ;  /* 0x8000000009007812 */ /* 0x000fe200078e4800 */
[----:B------:R-:W-:Y:S06]  /*18c0*/  BRA `(.L_x_52) ;  /* 0x00000000000c7947 */ /* 0x000fec0003800000 */
.L_x_45:
[----:B------:R-:W0:Y:S01]  /*18d0*/  MUFU.RSQ R0, -QNAN ;  /* 0xffc0000000007908 */ /* 0x000e220000001400 */
[----:B------:R-:W-:Y:S05]  /*18e0*/  BRA `(.L_x_52) ;  /* 0x0000000000047947 */ /* 0x000fea0003800000 */
.L_x_44:
[----:B------:R-:W-:-:S07]  /*18f0*/  FADD.FTZ R0, R0, R19 ;  /* 0x0000001300007221 */ /* 0x000fce0000010000 */
.L_x_52:
[----:B------:R-:W-:Y:S05]  /*1900*/  BSYNC.RECONVERGENT B1 ;  /* 0x0000000000017941 */ /* 0x000fea0003800200 */
.L_x_42:
[----:B------:R-:W-:-:S04]  /*1910*/  HFMA2 R5, -RZ, RZ, 0, 0 ;  /* 0x00000000ff057431 */ /* 0x000fc800000001ff */
[----:B0-----:R-:W-:Y:S05]  /*1920*/  RET.REL.NODEC R4 `(gather) ;  /* 0xffffffe404b47950 */ /* 0x001fea0003c3ffff */
.L_x_53:
        /* <DEDUP_REMOVED lines=13> */
.L_x_55:


//--------------------- .nv.global.init           --------------------------
	.section	.nv.global.init,"aw",@progbits
.nv.global.init:
	.type		$str$2,@object
	.size		$str$2,($str$1 - $str$2)
$str$2:
        /*0000*/ 	.byte	0x6e, 0x64, 0x5b, 0x64, 0x69, 0x6d, 0x5d, 0x20, 0x3c, 0x20, 0x64, 0x69, 0x61, 0x6d, 0x65, 0x74
        /*0010*/ 	.byte	0x65, 0x72, 0x00
	.type		$str$1,@object
	.size		$str$1,(__unnamed_1 - $str$1)
$str$1:
        /*0013*/ 	.byte	0x2f, 0x74, 0x6d, 0x70, 0x2f, 0x73, 0x61, 0x73, 0x73, 0x5f, 0x63, 0x75, 0x5f, 0x63, 0x6f, 0x35
        /*0023*/ 	.byte	0x67, 0x66, 0x76, 0x67, 0x6e, 0x2f, 0x6b, 0x2e, 0x63, 0x75, 0x00
	.type		__unnamed_1,@object
	.size		__unnamed_1,(.L_0 - __unnamed_1)
__unnamed_1:
        /*002e*/ 	.byte	0x76, 0x6f, 0x69, 0x64, 0x20, 0x5f, 0x31, 0x64, 0x5f, 0x74, 0x6f, 0x5f, 0x6e, 0x64, 0x28, 0x69
        /*003e*/ 	.byte	0x6e, 0x74, 0x2c, 0x20, 0x69, 0x6e, 0x74, 0x2c, 0x20, 0x69, 0x6e, 0x74, 0x20, 0x2a, 0x2c, 0x20
        /*004e*/ 	.byte	0x69, 0x6e, 0x74, 0x2c, 0x20, 0x69, 0x6e, 0x74, 0x29, 0x00
.L_0:


//--------------------- .nv.shared.reserved.0     --------------------------
	.section	.nv.shared.reserved.0,"aw",@nobits
	.weak		__nv_reservedSMEM_offset_0_alias
	.size		__nv_reservedSMEM_offset_0_alias, 0, 64
	.other		__nv_reservedSMEM_offset_0_alias,@"STO_CUDA_RESERVED_SHARED STV_DEFAULT"
__nv_reservedSMEM_offset_0_alias:
	.zero		0
	.zero		64


//--------------------- .nv.constant0.scatter     --------------------------
	.section	.nv.constant0.scatter,"a",@progbits
	.sectionflags	@""
	.align	4
.nv.constant0.scatter:
	.zero		944


//--------------------- .nv.constant0.gather      --------------------------
	.section	.nv.constant0.gather,"a",@progbits
	.sectionflags	@""
	.align	4
.nv.constant0.gather:
	.zero		944


//--------------------- SYMBOLS --------------------------

	.type		.nv.reservedSmem.offset0,@object
	.size		.nv.reservedSmem.offset0,0x4
	.type		__assertfail,@function
